//
// Generated by NVIDIA NVVM Compiler
//
// Compiler Build ID: CL-36424714
// Cuda compilation tools, release 13.0, V13.0.88
// Based on NVVM 20.0.0
//

.version 9.0
.target sm_100
.address_size 64

	// .globl	_Z21bootstrap_mean_kernelPKfPfiiy
.global .align 4 .b8 precalc_xorwow_matrix[102400];
.global .align 4 .b8 precalc_xorwow_offset_matrix[102400];
.global .align 4 .b8 mrg32k3aM1[2304];
.global .align 4 .b8 mrg32k3aM2[2304];
.global .align 4 .b8 mrg32k3aM1SubSeq[2016];
.global .align 4 .b8 mrg32k3aM2SubSeq[2016];
.global .align 4 .b8 mrg32k3aM1Seq[2304];
.global .align 4 .b8 mrg32k3aM2Seq[2304];
.const .align 8 .b8 __cr_lgamma_table[72];
.extern .shared .align 16 .b8 sdata[];

.visible .entry _Z21bootstrap_mean_kernelPKfPfiiy(
	.param .u64 .ptr .align 1 _Z21bootstrap_mean_kernelPKfPfiiy_param_0,
	.param .u64 .ptr .align 1 _Z21bootstrap_mean_kernelPKfPfiiy_param_1,
	.param .u32 _Z21bootstrap_mean_kernelPKfPfiiy_param_2,
	.param .u32 _Z21bootstrap_mean_kernelPKfPfiiy_param_3,
	.param .u64 _Z21bootstrap_mean_kernelPKfPfiiy_param_4
)
{
	.local .align 8 .b8 	__local_depot0[48];
	.reg .b64 	%SP;
	.reg .b64 	%SPL;
	.reg .pred 	%p<135>;
	.reg .b32 	%r<2530>;
	.reg .b32 	%f<31>;
	.reg .b64 	%rd<61>;

	mov.u64 	%SPL, __local_depot0;
	ld.param.u64 	%rd20, [_Z21bootstrap_mean_kernelPKfPfiiy_param_0];
	ld.param.u32 	%r1143, [_Z21bootstrap_mean_kernelPKfPfiiy_param_2];
	ld.param.u32 	%r1144, [_Z21bootstrap_mean_kernelPKfPfiiy_param_3];
	ld.param.u64 	%rd21, [_Z21bootstrap_mean_kernelPKfPfiiy_param_4];
	cvta.to.global.u64 	%rd1, %rd20;
	add.u64 	%rd2, %SPL, 0;
	cvt.s64.s32 	%rd59, %r1144;
	mov.u32 	%r1145, %tid.x;
	cvt.u64.u32 	%rd4, %r1145;
	cvt.u32.u64 	%r1146, %rd21;
	xor.b32  	%r1147, %r1146, -1429050551;
	mul.lo.s32 	%r1, %r1147, 1099087573;
	{ .reg .b32 tmp; mov.b64 {tmp, %r1148}, %rd21; }
	xor.b32  	%r2, %r1148, -136515619;
	mul.lo.s32 	%r1149, %r2, -1703105765;
	add.s32 	%r1150, %r1, %r1149;
	add.s32 	%r1151, %r1150, 6615241;
	add.s32 	%r2237, %r1, 123456789;
	st.local.v2.u32 	[%rd2], {%r1151, %r2237};
	xor.b32  	%r2236, %r1, 362436069;
	add.s32 	%r2235, %r1149, 521288629;
	st.local.v2.u32 	[%rd2+8], {%r2236, %r2235};
	xor.b32  	%r2234, %r1149, 88675123;
	add.s32 	%r2233, %r1, 5783321;
	st.local.v2.u32 	[%rd2+16], {%r2234, %r2233};
	setp.eq.s32 	%p1, %r1144, 0;
	@%p1 bra 	$L__BB0_115;
	mov.b32 	%r1928, 0;
$L__BB0_2:
	mov.u64 	%rd5, %rd59;
	and.b64  	%rd6, %rd5, 3;
	setp.eq.s64 	%p2, %rd6, 0;
	@%p2 bra 	$L__BB0_114;
	mul.wide.u32 	%rd23, %r1928, 3200;
	mov.u64 	%rd24, precalc_xorwow_matrix;
	add.s64 	%rd7, %rd24, %rd23;
	mov.b32 	%r2233, 0;
	mov.u32 	%r2234, %r2233;
	mov.u32 	%r2235, %r2233;
	mov.u32 	%r2236, %r2233;
	mov.u32 	%r2237, %r2233;
	mov.u32 	%r1939, %r2233;
$L__BB0_4:
	mul.wide.u32 	%rd25, %r1939, 4;
	add.s64 	%rd26, %rd2, %rd25;
	ld.local.u32 	%r26, [%rd26+4];
	shl.b32 	%r27, %r1939, 5;
	mov.b32 	%r1945, 0;
$L__BB0_5:
	.pragma "nounroll";
	shr.u32 	%r1155, %r26, %r1945;
	and.b32  	%r1156, %r1155, 1;
	setp.eq.b32 	%p3, %r1156, 1;
	not.pred 	%p4, %p3;
	add.s32 	%r1157, %r27, %r1945;
	mul.lo.s32 	%r1158, %r1157, 5;
	mul.wide.u32 	%rd27, %r1158, 4;
	add.s64 	%rd8, %rd7, %rd27;
	@%p4 bra 	$L__BB0_7;
	ld.global.u32 	%r1159, [%rd8];
	xor.b32  	%r2237, %r2237, %r1159;
	ld.global.u32 	%r1160, [%rd8+4];
	xor.b32  	%r2236, %r2236, %r1160;
	ld.global.u32 	%r1161, [%rd8+8];
	xor.b32  	%r2235, %r2235, %r1161;
	ld.global.u32 	%r1162, [%rd8+12];
	xor.b32  	%r2234, %r2234, %r1162;
	ld.global.u32 	%r1163, [%rd8+16];
	xor.b32  	%r2233, %r2233, %r1163;
$L__BB0_7:
	and.b32  	%r1165, %r1155, 2;
	setp.eq.s32 	%p5, %r1165, 0;
	@%p5 bra 	$L__BB0_9;
	ld.global.u32 	%r1166, [%rd8+20];
	xor.b32  	%r2237, %r2237, %r1166;
	ld.global.u32 	%r1167, [%rd8+24];
	xor.b32  	%r2236, %r2236, %r1167;
	ld.global.u32 	%r1168, [%rd8+28];
	xor.b32  	%r2235, %r2235, %r1168;
	ld.global.u32 	%r1169, [%rd8+32];
	xor.b32  	%r2234, %r2234, %r1169;
	ld.global.u32 	%r1170, [%rd8+36];
	xor.b32  	%r2233, %r2233, %r1170;
$L__BB0_9:
	and.b32  	%r1172, %r1155, 4;
	setp.eq.s32 	%p6, %r1172, 0;
	@%p6 bra 	$L__BB0_11;
	ld.global.u32 	%r1173, [%rd8+40];
	xor.b32  	%r2237, %r2237, %r1173;
	ld.global.u32 	%r1174, [%rd8+44];
	xor.b32  	%r2236, %r2236, %r1174;
	ld.global.u32 	%r1175, [%rd8+48];
	xor.b32  	%r2235, %r2235, %r1175;
	ld.global.u32 	%r1176, [%rd8+52];
	xor.b32  	%r2234, %r2234, %r1176;
	ld.global.u32 	%r1177, [%rd8+56];
	xor.b32  	%r2233, %r2233, %r1177;
$L__BB0_11:
	and.b32  	%r1179, %r1155, 8;
	setp.eq.s32 	%p7, %r1179, 0;
	@%p7 bra 	$L__BB0_13;
	ld.global.u32 	%r1180, [%rd8+60];
	xor.b32  	%r2237, %r2237, %r1180;
	ld.global.u32 	%r1181, [%rd8+64];
	xor.b32  	%r2236, %r2236, %r1181;
	ld.global.u32 	%r1182, [%rd8+68];
	xor.b32  	%r2235, %r2235, %r1182;
	ld.global.u32 	%r1183, [%rd8+72];
	xor.b32  	%r2234, %r2234, %r1183;
	ld.global.u32 	%r1184, [%rd8+76];
	xor.b32  	%r2233, %r2233, %r1184;
$L__BB0_13:
	and.b32  	%r1186, %r1155, 16;
	setp.eq.s32 	%p8, %r1186, 0;
	@%p8 bra 	$L__BB0_15;
	ld.global.u32 	%r1187, [%rd8+80];
	xor.b32  	%r2237, %r2237, %r1187;
	ld.global.u32 	%r1188, [%rd8+84];
	xor.b32  	%r2236, %r2236, %r1188;
	ld.global.u32 	%r1189, [%rd8+88];
	xor.b32  	%r2235, %r2235, %r1189;
	ld.global.u32 	%r1190, [%rd8+92];
	xor.b32  	%r2234, %r2234, %r1190;
	ld.global.u32 	%r1191, [%rd8+96];
	xor.b32  	%r2233, %r2233, %r1191;
$L__BB0_15:
	and.b32  	%r1193, %r1155, 32;
	setp.eq.s32 	%p9, %r1193, 0;
	@%p9 bra 	$L__BB0_17;
	ld.global.u32 	%r1194, [%rd8+100];
	xor.b32  	%r2237, %r2237, %r1194;
	ld.global.u32 	%r1195, [%rd8+104];
	xor.b32  	%r2236, %r2236, %r1195;
	ld.global.u32 	%r1196, [%rd8+108];
	xor.b32  	%r2235, %r2235, %r1196;
	ld.global.u32 	%r1197, [%rd8+112];
	xor.b32  	%r2234, %r2234, %r1197;
	ld.global.u32 	%r1198, [%rd8+116];
	xor.b32  	%r2233, %r2233, %r1198;
$L__BB0_17:
	and.b32  	%r1200, %r1155, 64;
	setp.eq.s32 	%p10, %r1200, 0;
	@%p10 bra 	$L__BB0_19;
	ld.global.u32 	%r1201, [%rd8+120];
	xor.b32  	%r2237, %r2237, %r1201;
	ld.global.u32 	%r1202, [%rd8+124];
	xor.b32  	%r2236, %r2236, %r1202;
	ld.global.u32 	%r1203, [%rd8+128];
	xor.b32  	%r2235, %r2235, %r1203;
	ld.global.u32 	%r1204, [%rd8+132];
	xor.b32  	%r2234, %r2234, %r1204;
	ld.global.u32 	%r1205, [%rd8+136];
	xor.b32  	%r2233, %r2233, %r1205;
$L__BB0_19:
	and.b32  	%r1207, %r1155, 128;
	setp.eq.s32 	%p11, %r1207, 0;
	@%p11 bra 	$L__BB0_21;
	ld.global.u32 	%r1208, [%rd8+140];
	xor.b32  	%r2237, %r2237, %r1208;
	ld.global.u32 	%r1209, [%rd8+144];
	xor.b32  	%r2236, %r2236, %r1209;
	ld.global.u32 	%r1210, [%rd8+148];
	xor.b32  	%r2235, %r2235, %r1210;
	ld.global.u32 	%r1211, [%rd8+152];
	xor.b32  	%r2234, %r2234, %r1211;
	ld.global.u32 	%r1212, [%rd8+156];
	xor.b32  	%r2233, %r2233, %r1212;
$L__BB0_21:
	and.b32  	%r1214, %r1155, 256;
	setp.eq.s32 	%p12, %r1214, 0;
	@%p12 bra 	$L__BB0_23;
	ld.global.u32 	%r1215, [%rd8+160];
	xor.b32  	%r2237, %r2237, %r1215;
	ld.global.u32 	%r1216, [%rd8+164];
	xor.b32  	%r2236, %r2236, %r1216;
	ld.global.u32 	%r1217, [%rd8+168];
	xor.b32  	%r2235, %r2235, %r1217;
	ld.global.u32 	%r1218, [%rd8+172];
	xor.b32  	%r2234, %r2234, %r1218;
	ld.global.u32 	%r1219, [%rd8+176];
	xor.b32  	%r2233, %r2233, %r1219;
$L__BB0_23:
	and.b32  	%r1221, %r1155, 512;
	setp.eq.s32 	%p13, %r1221, 0;
	@%p13 bra 	$L__BB0_25;
	ld.global.u32 	%r1222, [%rd8+180];
	xor.b32  	%r2237, %r2237, %r1222;
	ld.global.u32 	%r1223, [%rd8+184];
	xor.b32  	%r2236, %r2236, %r1223;
	ld.global.u32 	%r1224, [%rd8+188];
	xor.b32  	%r2235, %r2235, %r1224;
	ld.global.u32 	%r1225, [%rd8+192];
	xor.b32  	%r2234, %r2234, %r1225;
	ld.global.u32 	%r1226, [%rd8+196];
	xor.b32  	%r2233, %r2233, %r1226;
$L__BB0_25:
	and.b32  	%r1228, %r1155, 1024;
	setp.eq.s32 	%p14, %r1228, 0;
	@%p14 bra 	$L__BB0_27;
	ld.global.u32 	%r1229, [%rd8+200];
	xor.b32  	%r2237, %r2237, %r1229;
	ld.global.u32 	%r1230, [%rd8+204];
	xor.b32  	%r2236, %r2236, %r1230;
	ld.global.u32 	%r1231, [%rd8+208];
	xor.b32  	%r2235, %r2235, %r1231;
	ld.global.u32 	%r1232, [%rd8+212];
	xor.b32  	%r2234, %r2234, %r1232;
	ld.global.u32 	%r1233, [%rd8+216];
	xor.b32  	%r2233, %r2233, %r1233;
$L__BB0_27:
	and.b32  	%r1235, %r1155, 2048;
	setp.eq.s32 	%p15, %r1235, 0;
	@%p15 bra 	$L__BB0_29;
	ld.global.u32 	%r1236, [%rd8+220];
	xor.b32  	%r2237, %r2237, %r1236;
	ld.global.u32 	%r1237, [%rd8+224];
	xor.b32  	%r2236, %r2236, %r1237;
	ld.global.u32 	%r1238, [%rd8+228];
	xor.b32  	%r2235, %r2235, %r1238;
	ld.global.u32 	%r1239, [%rd8+232];
	xor.b32  	%r2234, %r2234, %r1239;
	ld.global.u32 	%r1240, [%rd8+236];
	xor.b32  	%r2233, %r2233, %r1240;
$L__BB0_29:
	and.b32  	%r1242, %r1155, 4096;
	setp.eq.s32 	%p16, %r1242, 0;
	@%p16 bra 	$L__BB0_31;
	ld.global.u32 	%r1243, [%rd8+240];
	xor.b32  	%r2237, %r2237, %r1243;
	ld.global.u32 	%r1244, [%rd8+244];
	xor.b32  	%r2236, %r2236, %r1244;
	ld.global.u32 	%r1245, [%rd8+248];
	xor.b32  	%r2235, %r2235, %r1245;
	ld.global.u32 	%r1246, [%rd8+252];
	xor.b32  	%r2234, %r2234, %r1246;
	ld.global.u32 	%r1247, [%rd8+256];
	xor.b32  	%r2233, %r2233, %r1247;
$L__BB0_31:
	and.b32  	%r1249, %r1155, 8192;
	setp.eq.s32 	%p17, %r1249, 0;
	@%p17 bra 	$L__BB0_33;
	ld.global.u32 	%r1250, [%rd8+260];
	xor.b32  	%r2237, %r2237, %r1250;
	ld.global.u32 	%r1251, [%rd8+264];
	xor.b32  	%r2236, %r2236, %r1251;
	ld.global.u32 	%r1252, [%rd8+268];
	xor.b32  	%r2235, %r2235, %r1252;
	ld.global.u32 	%r1253, [%rd8+272];
	xor.b32  	%r2234, %r2234, %r1253;
	ld.global.u32 	%r1254, [%rd8+276];
	xor.b32  	%r2233, %r2233, %r1254;
$L__BB0_33:
	and.b32  	%r1256, %r1155, 16384;
	setp.eq.s32 	%p18, %r1256, 0;
	@%p18 bra 	$L__BB0_35;
	ld.global.u32 	%r1257, [%rd8+280];
	xor.b32  	%r2237, %r2237, %r1257;
	ld.global.u32 	%r1258, [%rd8+284];
	xor.b32  	%r2236, %r2236, %r1258;
	ld.global.u32 	%r1259, [%rd8+288];
	xor.b32  	%r2235, %r2235, %r1259;
	ld.global.u32 	%r1260, [%rd8+292];
	xor.b32  	%r2234, %r2234, %r1260;
	ld.global.u32 	%r1261, [%rd8+296];
	xor.b32  	%r2233, %r2233, %r1261;
$L__BB0_35:
	and.b32  	%r1263, %r1155, 32768;
	setp.eq.s32 	%p19, %r1263, 0;
	@%p19 bra 	$L__BB0_37;
	ld.global.u32 	%r1264, [%rd8+300];
	xor.b32  	%r2237, %r2237, %r1264;
	ld.global.u32 	%r1265, [%rd8+304];
	xor.b32  	%r2236, %r2236, %r1265;
	ld.global.u32 	%r1266, [%rd8+308];
	xor.b32  	%r2235, %r2235, %r1266;
	ld.global.u32 	%r1267, [%rd8+312];
	xor.b32  	%r2234, %r2234, %r1267;
	ld.global.u32 	%r1268, [%rd8+316];
	xor.b32  	%r2233, %r2233, %r1268;
$L__BB0_37:
	add.s32 	%r1945, %r1945, 16;
	setp.ne.s32 	%p20, %r1945, 32;
	@%p20 bra 	$L__BB0_5;
	mad.lo.s32 	%r1269, %r1939, -31, %r27;
	add.s32 	%r1939, %r1269, 1;
	setp.ne.s32 	%p21, %r1939, 5;
	@%p21 bra 	$L__BB0_4;
	st.local.u32 	[%rd2+4], %r2237;
	st.local.v2.u32 	[%rd2+8], {%r2236, %r2235};
	st.local.v2.u32 	[%rd2+16], {%r2234, %r2233};
	setp.eq.s64 	%p22, %rd6, 1;
	@%p22 bra 	$L__BB0_114;
	mov.b32 	%r2233, 0;
	mov.u32 	%r2234, %r2233;
	mov.u32 	%r2235, %r2233;
	mov.u32 	%r2236, %r2233;
	mov.u32 	%r2237, %r2233;
	mov.u32 	%r2031, %r2233;
$L__BB0_41:
	mul.wide.u32 	%rd28, %r2031, 4;
	add.s64 	%rd29, %rd2, %rd28;
	ld.local.u32 	%r202, [%rd29+4];
	shl.b32 	%r203, %r2031, 5;
	mov.b32 	%r2037, 0;
$L__BB0_42:
	.pragma "nounroll";
	shr.u32 	%r1272, %r202, %r2037;
	and.b32  	%r1273, %r1272, 1;
	setp.eq.b32 	%p23, %r1273, 1;
	not.pred 	%p24, %p23;
	add.s32 	%r1274, %r203, %r2037;
	mul.lo.s32 	%r1275, %r1274, 5;
	mul.wide.u32 	%rd30, %r1275, 4;
	add.s64 	%rd9, %rd7, %rd30;
	@%p24 bra 	$L__BB0_44;
	ld.global.u32 	%r1276, [%rd9];
	xor.b32  	%r2237, %r2237, %r1276;
	ld.global.u32 	%r1277, [%rd9+4];
	xor.b32  	%r2236, %r2236, %r1277;
	ld.global.u32 	%r1278, [%rd9+8];
	xor.b32  	%r2235, %r2235, %r1278;
	ld.global.u32 	%r1279, [%rd9+12];
	xor.b32  	%r2234, %r2234, %r1279;
	ld.global.u32 	%r1280, [%rd9+16];
	xor.b32  	%r2233, %r2233, %r1280;
$L__BB0_44:
	and.b32  	%r1282, %r1272, 2;
	setp.eq.s32 	%p25, %r1282, 0;
	@%p25 bra 	$L__BB0_46;
	ld.global.u32 	%r1283, [%rd9+20];
	xor.b32  	%r2237, %r2237, %r1283;
	ld.global.u32 	%r1284, [%rd9+24];
	xor.b32  	%r2236, %r2236, %r1284;
	ld.global.u32 	%r1285, [%rd9+28];
	xor.b32  	%r2235, %r2235, %r1285;
	ld.global.u32 	%r1286, [%rd9+32];
	xor.b32  	%r2234, %r2234, %r1286;
	ld.global.u32 	%r1287, [%rd9+36];
	xor.b32  	%r2233, %r2233, %r1287;
$L__BB0_46:
	and.b32  	%r1289, %r1272, 4;
	setp.eq.s32 	%p26, %r1289, 0;
	@%p26 bra 	$L__BB0_48;
	ld.global.u32 	%r1290, [%rd9+40];
	xor.b32  	%r2237, %r2237, %r1290;
	ld.global.u32 	%r1291, [%rd9+44];
	xor.b32  	%r2236, %r2236, %r1291;
	ld.global.u32 	%r1292, [%rd9+48];
	xor.b32  	%r2235, %r2235, %r1292;
	ld.global.u32 	%r1293, [%rd9+52];
	xor.b32  	%r2234, %r2234, %r1293;
	ld.global.u32 	%r1294, [%rd9+56];
	xor.b32  	%r2233, %r2233, %r1294;
$L__BB0_48:
	and.b32  	%r1296, %r1272, 8;
	setp.eq.s32 	%p27, %r1296, 0;
	@%p27 bra 	$L__BB0_50;
	ld.global.u32 	%r1297, [%rd9+60];
	xor.b32  	%r2237, %r2237, %r1297;
	ld.global.u32 	%r1298, [%rd9+64];
	xor.b32  	%r2236, %r2236, %r1298;
	ld.global.u32 	%r1299, [%rd9+68];
	xor.b32  	%r2235, %r2235, %r1299;
	ld.global.u32 	%r1300, [%rd9+72];
	xor.b32  	%r2234, %r2234, %r1300;
	ld.global.u32 	%r1301, [%rd9+76];
	xor.b32  	%r2233, %r2233, %r1301;
$L__BB0_50:
	and.b32  	%r1303, %r1272, 16;
	setp.eq.s32 	%p28, %r1303, 0;
	@%p28 bra 	$L__BB0_52;
	ld.global.u32 	%r1304, [%rd9+80];
	xor.b32  	%r2237, %r2237, %r1304;
	ld.global.u32 	%r1305, [%rd9+84];
	xor.b32  	%r2236, %r2236, %r1305;
	ld.global.u32 	%r1306, [%rd9+88];
	xor.b32  	%r2235, %r2235, %r1306;
	ld.global.u32 	%r1307, [%rd9+92];
	xor.b32  	%r2234, %r2234, %r1307;
	ld.global.u32 	%r1308, [%rd9+96];
	xor.b32  	%r2233, %r2233, %r1308;
$L__BB0_52:
	and.b32  	%r1310, %r1272, 32;
	setp.eq.s32 	%p29, %r1310, 0;
	@%p29 bra 	$L__BB0_54;
	ld.global.u32 	%r1311, [%rd9+100];
	xor.b32  	%r2237, %r2237, %r1311;
	ld.global.u32 	%r1312, [%rd9+104];
	xor.b32  	%r2236, %r2236, %r1312;
	ld.global.u32 	%r1313, [%rd9+108];
	xor.b32  	%r2235, %r2235, %r1313;
	ld.global.u32 	%r1314, [%rd9+112];
	xor.b32  	%r2234, %r2234, %r1314;
	ld.global.u32 	%r1315, [%rd9+116];
	xor.b32  	%r2233, %r2233, %r1315;
$L__BB0_54:
	and.b32  	%r1317, %r1272, 64;
	setp.eq.s32 	%p30, %r1317, 0;
	@%p30 bra 	$L__BB0_56;
	ld.global.u32 	%r1318, [%rd9+120];
	xor.b32  	%r2237, %r2237, %r1318;
	ld.global.u32 	%r1319, [%rd9+124];
	xor.b32  	%r2236, %r2236, %r1319;
	ld.global.u32 	%r1320, [%rd9+128];
	xor.b32  	%r2235, %r2235, %r1320;
	ld.global.u32 	%r1321, [%rd9+132];
	xor.b32  	%r2234, %r2234, %r1321;
	ld.global.u32 	%r1322, [%rd9+136];
	xor.b32  	%r2233, %r2233, %r1322;
$L__BB0_56:
	and.b32  	%r1324, %r1272, 128;
	setp.eq.s32 	%p31, %r1324, 0;
	@%p31 bra 	$L__BB0_58;
	ld.global.u32 	%r1325, [%rd9+140];
	xor.b32  	%r2237, %r2237, %r1325;
	ld.global.u32 	%r1326, [%rd9+144];
	xor.b32  	%r2236, %r2236, %r1326;
	ld.global.u32 	%r1327, [%rd9+148];
	xor.b32  	%r2235, %r2235, %r1327;
	ld.global.u32 	%r1328, [%rd9+152];
	xor.b32  	%r2234, %r2234, %r1328;
	ld.global.u32 	%r1329, [%rd9+156];
	xor.b32  	%r2233, %r2233, %r1329;
$L__BB0_58:
	and.b32  	%r1331, %r1272, 256;
	setp.eq.s32 	%p32, %r1331, 0;
	@%p32 bra 	$L__BB0_60;
	ld.global.u32 	%r1332, [%rd9+160];
	xor.b32  	%r2237, %r2237, %r1332;
	ld.global.u32 	%r1333, [%rd9+164];
	xor.b32  	%r2236, %r2236, %r1333;
	ld.global.u32 	%r1334, [%rd9+168];
	xor.b32  	%r2235, %r2235, %r1334;
	ld.global.u32 	%r1335, [%rd9+172];
	xor.b32  	%r2234, %r2234, %r1335;
	ld.global.u32 	%r1336, [%rd9+176];
	xor.b32  	%r2233, %r2233, %r1336;
$L__BB0_60:
	and.b32  	%r1338, %r1272, 512;
	setp.eq.s32 	%p33, %r1338, 0;
	@%p33 bra 	$L__BB0_62;
	ld.global.u32 	%r1339, [%rd9+180];
	xor.b32  	%r2237, %r2237, %r1339;
	ld.global.u32 	%r1340, [%rd9+184];
	xor.b32  	%r2236, %r2236, %r1340;
	ld.global.u32 	%r1341, [%rd9+188];
	xor.b32  	%r2235, %r2235, %r1341;
	ld.global.u32 	%r1342, [%rd9+192];
	xor.b32  	%r2234, %r2234, %r1342;
	ld.global.u32 	%r1343, [%rd9+196];
	xor.b32  	%r2233, %r2233, %r1343;
$L__BB0_62:
	and.b32  	%r1345, %r1272, 1024;
	setp.eq.s32 	%p34, %r1345, 0;
	@%p34 bra 	$L__BB0_64;
	ld.global.u32 	%r1346, [%rd9+200];
	xor.b32  	%r2237, %r2237, %r1346;
	ld.global.u32 	%r1347, [%rd9+204];
	xor.b32  	%r2236, %r2236, %r1347;
	ld.global.u32 	%r1348, [%rd9+208];
	xor.b32  	%r2235, %r2235, %r1348;
	ld.global.u32 	%r1349, [%rd9+212];
	xor.b32  	%r2234, %r2234, %r1349;
	ld.global.u32 	%r1350, [%rd9+216];
	xor.b32  	%r2233, %r2233, %r1350;
$L__BB0_64:
	and.b32  	%r1352, %r1272, 2048;
	setp.eq.s32 	%p35, %r1352, 0;
	@%p35 bra 	$L__BB0_66;
	ld.global.u32 	%r1353, [%rd9+220];
	xor.b32  	%r2237, %r2237, %r1353;
	ld.global.u32 	%r1354, [%rd9+224];
	xor.b32  	%r2236, %r2236, %r1354;
	ld.global.u32 	%r1355, [%rd9+228];
	xor.b32  	%r2235, %r2235, %r1355;
	ld.global.u32 	%r1356, [%rd9+232];
	xor.b32  	%r2234, %r2234, %r1356;
	ld.global.u32 	%r1357, [%rd9+236];
	xor.b32  	%r2233, %r2233, %r1357;
$L__BB0_66:
	and.b32  	%r1359, %r1272, 4096;
	setp.eq.s32 	%p36, %r1359, 0;
	@%p36 bra 	$L__BB0_68;
	ld.global.u32 	%r1360, [%rd9+240];
	xor.b32  	%r2237, %r2237, %r1360;
	ld.global.u32 	%r1361, [%rd9+244];
	xor.b32  	%r2236, %r2236, %r1361;
	ld.global.u32 	%r1362, [%rd9+248];
	xor.b32  	%r2235, %r2235, %r1362;
	ld.global.u32 	%r1363, [%rd9+252];
	xor.b32  	%r2234, %r2234, %r1363;
	ld.global.u32 	%r1364, [%rd9+256];
	xor.b32  	%r2233, %r2233, %r1364;
$L__BB0_68:
	and.b32  	%r1366, %r1272, 8192;
	setp.eq.s32 	%p37, %r1366, 0;
	@%p37 bra 	$L__BB0_70;
	ld.global.u32 	%r1367, [%rd9+260];
	xor.b32  	%r2237, %r2237, %r1367;
	ld.global.u32 	%r1368, [%rd9+264];
	xor.b32  	%r2236, %r2236, %r1368;
	ld.global.u32 	%r1369, [%rd9+268];
	xor.b32  	%r2235, %r2235, %r1369;
	ld.global.u32 	%r1370, [%rd9+272];
	xor.b32  	%r2234, %r2234, %r1370;
	ld.global.u32 	%r1371, [%rd9+276];
	xor.b32  	%r2233, %r2233, %r1371;
$L__BB0_70:
	and.b32  	%r1373, %r1272, 16384;
	setp.eq.s32 	%p38, %r1373, 0;
	@%p38 bra 	$L__BB0_72;
	ld.global.u32 	%r1374, [%rd9+280];
	xor.b32  	%r2237, %r2237, %r1374;
	ld.global.u32 	%r1375, [%rd9+284];
	xor.b32  	%r2236, %r2236, %r1375;
	ld.global.u32 	%r1376, [%rd9+288];
	xor.b32  	%r2235, %r2235, %r1376;
	ld.global.u32 	%r1377, [%rd9+292];
	xor.b32  	%r2234, %r2234, %r1377;
	ld.global.u32 	%r1378, [%rd9+296];
	xor.b32  	%r2233, %r2233, %r1378;
$L__BB0_72:
	and.b32  	%r1380, %r1272, 32768;
	setp.eq.s32 	%p39, %r1380, 0;
	@%p39 bra 	$L__BB0_74;
	ld.global.u32 	%r1381, [%rd9+300];
	xor.b32  	%r2237, %r2237, %r1381;
	ld.global.u32 	%r1382, [%rd9+304];
	xor.b32  	%r2236, %r2236, %r1382;
	ld.global.u32 	%r1383, [%rd9+308];
	xor.b32  	%r2235, %r2235, %r1383;
	ld.global.u32 	%r1384, [%rd9+312];
	xor.b32  	%r2234, %r2234, %r1384;
	ld.global.u32 	%r1385, [%rd9+316];
	xor.b32  	%r2233, %r2233, %r1385;
$L__BB0_74:
	add.s32 	%r2037, %r2037, 16;
	setp.ne.s32 	%p40, %r2037, 32;
	@%p40 bra 	$L__BB0_42;
	mad.lo.s32 	%r1386, %r2031, -31, %r203;
	add.s32 	%r2031, %r1386, 1;
	setp.ne.s32 	%p41, %r2031, 5;
	@%p41 bra 	$L__BB0_41;
	st.local.u32 	[%rd2+4], %r2237;
	st.local.v2.u32 	[%rd2+8], {%r2236, %r2235};
	st.local.v2.u32 	[%rd2+16], {%r2234, %r2233};
	setp.ne.s64 	%p42, %rd6, 3;
	@%p42 bra 	$L__BB0_114;
	mov.b32 	%r2233, 0;
	mov.u32 	%r2234, %r2233;
	mov.u32 	%r2235, %r2233;
	mov.u32 	%r2236, %r2233;
	mov.u32 	%r2237, %r2233;
	mov.u32 	%r2123, %r2233;
$L__BB0_78:
	mul.wide.u32 	%rd31, %r2123, 4;
	add.s64 	%rd32, %rd2, %rd31;
	ld.local.u32 	%r378, [%rd32+4];
	shl.b32 	%r379, %r2123, 5;
	mov.b32 	%r2129, 0;
$L__BB0_79:
	.pragma "nounroll";
	shr.u32 	%r1389, %r378, %r2129;
	and.b32  	%r1390, %r1389, 1;
	setp.eq.b32 	%p43, %r1390, 1;
	not.pred 	%p44, %p43;
	add.s32 	%r1391, %r379, %r2129;
	mul.lo.s32 	%r1392, %r1391, 5;
	mul.wide.u32 	%rd33, %r1392, 4;
	add.s64 	%rd10, %rd7, %rd33;
	@%p44 bra 	$L__BB0_81;
	ld.global.u32 	%r1393, [%rd10];
	xor.b32  	%r2237, %r2237, %r1393;
	ld.global.u32 	%r1394, [%rd10+4];
	xor.b32  	%r2236, %r2236, %r1394;
	ld.global.u32 	%r1395, [%rd10+8];
	xor.b32  	%r2235, %r2235, %r1395;
	ld.global.u32 	%r1396, [%rd10+12];
	xor.b32  	%r2234, %r2234, %r1396;
	ld.global.u32 	%r1397, [%rd10+16];
	xor.b32  	%r2233, %r2233, %r1397;
$L__BB0_81:
	and.b32  	%r1399, %r1389, 2;
	setp.eq.s32 	%p45, %r1399, 0;
	@%p45 bra 	$L__BB0_83;
	ld.global.u32 	%r1400, [%rd10+20];
	xor.b32  	%r2237, %r2237, %r1400;
	ld.global.u32 	%r1401, [%rd10+24];
	xor.b32  	%r2236, %r2236, %r1401;
	ld.global.u32 	%r1402, [%rd10+28];
	xor.b32  	%r2235, %r2235, %r1402;
	ld.global.u32 	%r1403, [%rd10+32];
	xor.b32  	%r2234, %r2234, %r1403;
	ld.global.u32 	%r1404, [%rd10+36];
	xor.b32  	%r2233, %r2233, %r1404;
$L__BB0_83:
	and.b32  	%r1406, %r1389, 4;
	setp.eq.s32 	%p46, %r1406, 0;
	@%p46 bra 	$L__BB0_85;
	ld.global.u32 	%r1407, [%rd10+40];
	xor.b32  	%r2237, %r2237, %r1407;
	ld.global.u32 	%r1408, [%rd10+44];
	xor.b32  	%r2236, %r2236, %r1408;
	ld.global.u32 	%r1409, [%rd10+48];
	xor.b32  	%r2235, %r2235, %r1409;
	ld.global.u32 	%r1410, [%rd10+52];
	xor.b32  	%r2234, %r2234, %r1410;
	ld.global.u32 	%r1411, [%rd10+56];
	xor.b32  	%r2233, %r2233, %r1411;
$L__BB0_85:
	and.b32  	%r1413, %r1389, 8;
	setp.eq.s32 	%p47, %r1413, 0;
	@%p47 bra 	$L__BB0_87;
	ld.global.u32 	%r1414, [%rd10+60];
	xor.b32  	%r2237, %r2237, %r1414;
	ld.global.u32 	%r1415, [%rd10+64];
	xor.b32  	%r2236, %r2236, %r1415;
	ld.global.u32 	%r1416, [%rd10+68];
	xor.b32  	%r2235, %r2235, %r1416;
	ld.global.u32 	%r1417, [%rd10+72];
	xor.b32  	%r2234, %r2234, %r1417;
	ld.global.u32 	%r1418, [%rd10+76];
	xor.b32  	%r2233, %r2233, %r1418;
$L__BB0_87:
	and.b32  	%r1420, %r1389, 16;
	setp.eq.s32 	%p48, %r1420, 0;
	@%p48 bra 	$L__BB0_89;
	ld.global.u32 	%r1421, [%rd10+80];
	xor.b32  	%r2237, %r2237, %r1421;
	ld.global.u32 	%r1422, [%rd10+84];
	xor.b32  	%r2236, %r2236, %r1422;
	ld.global.u32 	%r1423, [%rd10+88];
	xor.b32  	%r2235, %r2235, %r1423;
	ld.global.u32 	%r1424, [%rd10+92];
	xor.b32  	%r2234, %r2234, %r1424;
	ld.global.u32 	%r1425, [%rd10+96];
	xor.b32  	%r2233, %r2233, %r1425;
$L__BB0_89:
	and.b32  	%r1427, %r1389, 32;
	setp.eq.s32 	%p49, %r1427, 0;
	@%p49 bra 	$L__BB0_91;
	ld.global.u32 	%r1428, [%rd10+100];
	xor.b32  	%r2237, %r2237, %r1428;
	ld.global.u32 	%r1429, [%rd10+104];
	xor.b32  	%r2236, %r2236, %r1429;
	ld.global.u32 	%r1430, [%rd10+108];
	xor.b32  	%r2235, %r2235, %r1430;
	ld.global.u32 	%r1431, [%rd10+112];
	xor.b32  	%r2234, %r2234, %r1431;
	ld.global.u32 	%r1432, [%rd10+116];
	xor.b32  	%r2233, %r2233, %r1432;
$L__BB0_91:
	and.b32  	%r1434, %r1389, 64;
	setp.eq.s32 	%p50, %r1434, 0;
	@%p50 bra 	$L__BB0_93;
	ld.global.u32 	%r1435, [%rd10+120];
	xor.b32  	%r2237, %r2237, %r1435;
	ld.global.u32 	%r1436, [%rd10+124];
	xor.b32  	%r2236, %r2236, %r1436;
	ld.global.u32 	%r1437, [%rd10+128];
	xor.b32  	%r2235, %r2235, %r1437;
	ld.global.u32 	%r1438, [%rd10+132];
	xor.b32  	%r2234, %r2234, %r1438;
	ld.global.u32 	%r1439, [%rd10+136];
	xor.b32  	%r2233, %r2233, %r1439;
$L__BB0_93:
	and.b32  	%r1441, %r1389, 128;
	setp.eq.s32 	%p51, %r1441, 0;
	@%p51 bra 	$L__BB0_95;
	ld.global.u32 	%r1442, [%rd10+140];
	xor.b32  	%r2237, %r2237, %r1442;
	ld.global.u32 	%r1443, [%rd10+144];
	xor.b32  	%r2236, %r2236, %r1443;
	ld.global.u32 	%r1444, [%rd10+148];
	xor.b32  	%r2235, %r2235, %r1444;
	ld.global.u32 	%r1445, [%rd10+152];
	xor.b32  	%r2234, %r2234, %r1445;
	ld.global.u32 	%r1446, [%rd10+156];
	xor.b32  	%r2233, %r2233, %r1446;
$L__BB0_95:
	and.b32  	%r1448, %r1389, 256;
	setp.eq.s32 	%p52, %r1448, 0;
	@%p52 bra 	$L__BB0_97;
	ld.global.u32 	%r1449, [%rd10+160];
	xor.b32  	%r2237, %r2237, %r1449;
	ld.global.u32 	%r1450, [%rd10+164];
	xor.b32  	%r2236, %r2236, %r1450;
	ld.global.u32 	%r1451, [%rd10+168];
	xor.b32  	%r2235, %r2235, %r1451;
	ld.global.u32 	%r1452, [%rd10+172];
	xor.b32  	%r2234, %r2234, %r1452;
	ld.global.u32 	%r1453, [%rd10+176];
	xor.b32  	%r2233, %r2233, %r1453;
$L__BB0_97:
	and.b32  	%r1455, %r1389, 512;
	setp.eq.s32 	%p53, %r1455, 0;
	@%p53 bra 	$L__BB0_99;
	ld.global.u32 	%r1456, [%rd10+180];
	xor.b32  	%r2237, %r2237, %r1456;
	ld.global.u32 	%r1457, [%rd10+184];
	xor.b32  	%r2236, %r2236, %r1457;
	ld.global.u32 	%r1458, [%rd10+188];
	xor.b32  	%r2235, %r2235, %r1458;
	ld.global.u32 	%r1459, [%rd10+192];
	xor.b32  	%r2234, %r2234, %r1459;
	ld.global.u32 	%r1460, [%rd10+196];
	xor.b32  	%r2233, %r2233, %r1460;
$L__BB0_99:
	and.b32  	%r1462, %r1389, 1024;
	setp.eq.s32 	%p54, %r1462, 0;
	@%p54 bra 	$L__BB0_101;
	ld.global.u32 	%r1463, [%rd10+200];
	xor.b32  	%r2237, %r2237, %r1463;
	ld.global.u32 	%r1464, [%rd10+204];
	xor.b32  	%r2236, %r2236, %r1464;
	ld.global.u32 	%r1465, [%rd10+208];
	xor.b32  	%r2235, %r2235, %r1465;
	ld.global.u32 	%r1466, [%rd10+212];
	xor.b32  	%r2234, %r2234, %r1466;
	ld.global.u32 	%r1467, [%rd10+216];
	xor.b32  	%r2233, %r2233, %r1467;
$L__BB0_101:
	and.b32  	%r1469, %r1389, 2048;
	setp.eq.s32 	%p55, %r1469, 0;
	@%p55 bra 	$L__BB0_103;
	ld.global.u32 	%r1470, [%rd10+220];
	xor.b32  	%r2237, %r2237, %r1470;
	ld.global.u32 	%r1471, [%rd10+224];
	xor.b32  	%r2236, %r2236, %r1471;
	ld.global.u32 	%r1472, [%rd10+228];
	xor.b32  	%r2235, %r2235, %r1472;
	ld.global.u32 	%r1473, [%rd10+232];
	xor.b32  	%r2234, %r2234, %r1473;
	ld.global.u32 	%r1474, [%rd10+236];
	xor.b32  	%r2233, %r2233, %r1474;
$L__BB0_103:
	and.b32  	%r1476, %r1389, 4096;
	setp.eq.s32 	%p56, %r1476, 0;
	@%p56 bra 	$L__BB0_105;
	ld.global.u32 	%r1477, [%rd10+240];
	xor.b32  	%r2237, %r2237, %r1477;
	ld.global.u32 	%r1478, [%rd10+244];
	xor.b32  	%r2236, %r2236, %r1478;
	ld.global.u32 	%r1479, [%rd10+248];
	xor.b32  	%r2235, %r2235, %r1479;
	ld.global.u32 	%r1480, [%rd10+252];
	xor.b32  	%r2234, %r2234, %r1480;
	ld.global.u32 	%r1481, [%rd10+256];
	xor.b32  	%r2233, %r2233, %r1481;
$L__BB0_105:
	and.b32  	%r1483, %r1389, 8192;
	setp.eq.s32 	%p57, %r1483, 0;
	@%p57 bra 	$L__BB0_107;
	ld.global.u32 	%r1484, [%rd10+260];
	xor.b32  	%r2237, %r2237, %r1484;
	ld.global.u32 	%r1485, [%rd10+264];
	xor.b32  	%r2236, %r2236, %r1485;
	ld.global.u32 	%r1486, [%rd10+268];
	xor.b32  	%r2235, %r2235, %r1486;
	ld.global.u32 	%r1487, [%rd10+272];
	xor.b32  	%r2234, %r2234, %r1487;
	ld.global.u32 	%r1488, [%rd10+276];
	xor.b32  	%r2233, %r2233, %r1488;
$L__BB0_107:
	and.b32  	%r1490, %r1389, 16384;
	setp.eq.s32 	%p58, %r1490, 0;
	@%p58 bra 	$L__BB0_109;
	ld.global.u32 	%r1491, [%rd10+280];
	xor.b32  	%r2237, %r2237, %r1491;
	ld.global.u32 	%r1492, [%rd10+284];
	xor.b32  	%r2236, %r2236, %r1492;
	ld.global.u32 	%r1493, [%rd10+288];
	xor.b32  	%r2235, %r2235, %r1493;
	ld.global.u32 	%r1494, [%rd10+292];
	xor.b32  	%r2234, %r2234, %r1494;
	ld.global.u32 	%r1495, [%rd10+296];
	xor.b32  	%r2233, %r2233, %r1495;
$L__BB0_109:
	and.b32  	%r1497, %r1389, 32768;
	setp.eq.s32 	%p59, %r1497, 0;
	@%p59 bra 	$L__BB0_111;
	ld.global.u32 	%r1498, [%rd10+300];
	xor.b32  	%r2237, %r2237, %r1498;
	ld.global.u32 	%r1499, [%rd10+304];
	xor.b32  	%r2236, %r2236, %r1499;
	ld.global.u32 	%r1500, [%rd10+308];
	xor.b32  	%r2235, %r2235, %r1500;
	ld.global.u32 	%r1501, [%rd10+312];
	xor.b32  	%r2234, %r2234, %r1501;
	ld.global.u32 	%r1502, [%rd10+316];
	xor.b32  	%r2233, %r2233, %r1502;
$L__BB0_111:
	add.s32 	%r2129, %r2129, 16;
	setp.ne.s32 	%p60, %r2129, 32;
	@%p60 bra 	$L__BB0_79;
	mad.lo.s32 	%r1503, %r2123, -31, %r379;
	add.s32 	%r2123, %r1503, 1;
	setp.ne.s32 	%p61, %r2123, 5;
	@%p61 bra 	$L__BB0_78;
	st.local.u32 	[%rd2+4], %r2237;
	st.local.v2.u32 	[%rd2+8], {%r2236, %r2235};
	st.local.v2.u32 	[%rd2+16], {%r2234, %r2233};
$L__BB0_114:
	shr.u64 	%rd59, %rd5, 2;
	add.s32 	%r1928, %r1928, 1;
	setp.lt.u64 	%p62, %rd5, 4;
	@%p62 bra 	$L__BB0_115;
	bra.uni 	$L__BB0_2;
$L__BB0_115:
	cvt.u32.u64 	%r19, %rd4;
	setp.eq.s32 	%p63, %r19, 0;
	@%p63 bra 	$L__BB0_230;
	mov.b32 	%r2220, 0;
	mov.u64 	%rd35, precalc_xorwow_offset_matrix;
	mov.u64 	%rd60, %rd4;
$L__BB0_117:
	mov.u64 	%rd12, %rd60;
	and.b64  	%rd13, %rd12, 3;
	setp.eq.s64 	%p64, %rd13, 0;
	@%p64 bra 	$L__BB0_229;
	mul.wide.u32 	%rd34, %r2220, 3200;
	add.s64 	%rd14, %rd35, %rd34;
	mov.b32 	%r2233, 0;
	mov.u32 	%r2234, %r2233;
	mov.u32 	%r2235, %r2233;
	mov.u32 	%r2236, %r2233;
	mov.u32 	%r2237, %r2233;
	mov.u32 	%r2226, %r2233;
$L__BB0_119:
	mul.wide.u32 	%rd36, %r2226, 4;
	add.s64 	%rd37, %rd2, %rd36;
	ld.local.u32 	%r566, [%rd37+4];
	shl.b32 	%r567, %r2226, 5;
	mov.b32 	%r2232, 0;
$L__BB0_120:
	.pragma "nounroll";
	shr.u32 	%r1507, %r566, %r2232;
	and.b32  	%r1508, %r1507, 1;
	setp.eq.b32 	%p65, %r1508, 1;
	not.pred 	%p66, %p65;
	add.s32 	%r1509, %r567, %r2232;
	mul.lo.s32 	%r1510, %r1509, 5;
	mul.wide.u32 	%rd38, %r1510, 4;
	add.s64 	%rd15, %rd14, %rd38;
	@%p66 bra 	$L__BB0_122;
	ld.global.u32 	%r1511, [%rd15];
	xor.b32  	%r2237, %r2237, %r1511;
	ld.global.u32 	%r1512, [%rd15+4];
	xor.b32  	%r2236, %r2236, %r1512;
	ld.global.u32 	%r1513, [%rd15+8];
	xor.b32  	%r2235, %r2235, %r1513;
	ld.global.u32 	%r1514, [%rd15+12];
	xor.b32  	%r2234, %r2234, %r1514;
	ld.global.u32 	%r1515, [%rd15+16];
	xor.b32  	%r2233, %r2233, %r1515;
$L__BB0_122:
	and.b32  	%r1517, %r1507, 2;
	setp.eq.s32 	%p67, %r1517, 0;
	@%p67 bra 	$L__BB0_124;
	ld.global.u32 	%r1518, [%rd15+20];
	xor.b32  	%r2237, %r2237, %r1518;
	ld.global.u32 	%r1519, [%rd15+24];
	xor.b32  	%r2236, %r2236, %r1519;
	ld.global.u32 	%r1520, [%rd15+28];
	xor.b32  	%r2235, %r2235, %r1520;
	ld.global.u32 	%r1521, [%rd15+32];
	xor.b32  	%r2234, %r2234, %r1521;
	ld.global.u32 	%r1522, [%rd15+36];
	xor.b32  	%r2233, %r2233, %r1522;
$L__BB0_124:
	and.b32  	%r1524, %r1507, 4;
	setp.eq.s32 	%p68, %r1524, 0;
	@%p68 bra 	$L__BB0_126;
	ld.global.u32 	%r1525, [%rd15+40];
	xor.b32  	%r2237, %r2237, %r1525;
	ld.global.u32 	%r1526, [%rd15+44];
	xor.b32  	%r2236, %r2236, %r1526;
	ld.global.u32 	%r1527, [%rd15+48];
	xor.b32  	%r2235, %r2235, %r1527;
	ld.global.u32 	%r1528, [%rd15+52];
	xor.b32  	%r2234, %r2234, %r1528;
	ld.global.u32 	%r1529, [%rd15+56];
	xor.b32  	%r2233, %r2233, %r1529;
$L__BB0_126:
	and.b32  	%r1531, %r1507, 8;
	setp.eq.s32 	%p69, %r1531, 0;
	@%p69 bra 	$L__BB0_128;
	ld.global.u32 	%r1532, [%rd15+60];
	xor.b32  	%r2237, %r2237, %r1532;
	ld.global.u32 	%r1533, [%rd15+64];
	xor.b32  	%r2236, %r2236, %r1533;
	ld.global.u32 	%r1534, [%rd15+68];
	xor.b32  	%r2235, %r2235, %r1534;
	ld.global.u32 	%r1535, [%rd15+72];
	xor.b32  	%r2234, %r2234, %r1535;
	ld.global.u32 	%r1536, [%rd15+76];
	xor.b32  	%r2233, %r2233, %r1536;
$L__BB0_128:
	and.b32  	%r1538, %r1507, 16;
	setp.eq.s32 	%p70, %r1538, 0;
	@%p70 bra 	$L__BB0_130;
	ld.global.u32 	%r1539, [%rd15+80];
	xor.b32  	%r2237, %r2237, %r1539;
	ld.global.u32 	%r1540, [%rd15+84];
	xor.b32  	%r2236, %r2236, %r1540;
	ld.global.u32 	%r1541, [%rd15+88];
	xor.b32  	%r2235, %r2235, %r1541;
	ld.global.u32 	%r1542, [%rd15+92];
	xor.b32  	%r2234, %r2234, %r1542;
	ld.global.u32 	%r1543, [%rd15+96];
	xor.b32  	%r2233, %r2233, %r1543;
$L__BB0_130:
	and.b32  	%r1545, %r1507, 32;
	setp.eq.s32 	%p71, %r1545, 0;
	@%p71 bra 	$L__BB0_132;
	ld.global.u32 	%r1546, [%rd15+100];
	xor.b32  	%r2237, %r2237, %r1546;
	ld.global.u32 	%r1547, [%rd15+104];
	xor.b32  	%r2236, %r2236, %r1547;
	ld.global.u32 	%r1548, [%rd15+108];
	xor.b32  	%r2235, %r2235, %r1548;
	ld.global.u32 	%r1549, [%rd15+112];
	xor.b32  	%r2234, %r2234, %r1549;
	ld.global.u32 	%r1550, [%rd15+116];
	xor.b32  	%r2233, %r2233, %r1550;
$L__BB0_132:
	and.b32  	%r1552, %r1507, 64;
	setp.eq.s32 	%p72, %r1552, 0;
	@%p72 bra 	$L__BB0_134;
	ld.global.u32 	%r1553, [%rd15+120];
	xor.b32  	%r2237, %r2237, %r1553;
	ld.global.u32 	%r1554, [%rd15+124];
	xor.b32  	%r2236, %r2236, %r1554;
	ld.global.u32 	%r1555, [%rd15+128];
	xor.b32  	%r2235, %r2235, %r1555;
	ld.global.u32 	%r1556, [%rd15+132];
	xor.b32  	%r2234, %r2234, %r1556;
	ld.global.u32 	%r1557, [%rd15+136];
	xor.b32  	%r2233, %r2233, %r1557;
$L__BB0_134:
	and.b32  	%r1559, %r1507, 128;
	setp.eq.s32 	%p73, %r1559, 0;
	@%p73 bra 	$L__BB0_136;
	ld.global.u32 	%r1560, [%rd15+140];
	xor.b32  	%r2237, %r2237, %r1560;
	ld.global.u32 	%r1561, [%rd15+144];
	xor.b32  	%r2236, %r2236, %r1561;
	ld.global.u32 	%r1562, [%rd15+148];
	xor.b32  	%r2235, %r2235, %r1562;
	ld.global.u32 	%r1563, [%rd15+152];
	xor.b32  	%r2234, %r2234, %r1563;
	ld.global.u32 	%r1564, [%rd15+156];
	xor.b32  	%r2233, %r2233, %r1564;
$L__BB0_136:
	and.b32  	%r1566, %r1507, 256;
	setp.eq.s32 	%p74, %r1566, 0;
	@%p74 bra 	$L__BB0_138;
	ld.global.u32 	%r1567, [%rd15+160];
	xor.b32  	%r2237, %r2237, %r1567;
	ld.global.u32 	%r1568, [%rd15+164];
	xor.b32  	%r2236, %r2236, %r1568;
	ld.global.u32 	%r1569, [%rd15+168];
	xor.b32  	%r2235, %r2235, %r1569;
	ld.global.u32 	%r1570, [%rd15+172];
	xor.b32  	%r2234, %r2234, %r1570;
	ld.global.u32 	%r1571, [%rd15+176];
	xor.b32  	%r2233, %r2233, %r1571;
$L__BB0_138:
	and.b32  	%r1573, %r1507, 512;
	setp.eq.s32 	%p75, %r1573, 0;
	@%p75 bra 	$L__BB0_140;
	ld.global.u32 	%r1574, [%rd15+180];
	xor.b32  	%r2237, %r2237, %r1574;
	ld.global.u32 	%r1575, [%rd15+184];
	xor.b32  	%r2236, %r2236, %r1575;
	ld.global.u32 	%r1576, [%rd15+188];
	xor.b32  	%r2235, %r2235, %r1576;
	ld.global.u32 	%r1577, [%rd15+192];
	xor.b32  	%r2234, %r2234, %r1577;
	ld.global.u32 	%r1578, [%rd15+196];
	xor.b32  	%r2233, %r2233, %r1578;
$L__BB0_140:
	and.b32  	%r1580, %r1507, 1024;
	setp.eq.s32 	%p76, %r1580, 0;
	@%p76 bra 	$L__BB0_142;
	ld.global.u32 	%r1581, [%rd15+200];
	xor.b32  	%r2237, %r2237, %r1581;
	ld.global.u32 	%r1582, [%rd15+204];
	xor.b32  	%r2236, %r2236, %r1582;
	ld.global.u32 	%r1583, [%rd15+208];
	xor.b32  	%r2235, %r2235, %r1583;
	ld.global.u32 	%r1584, [%rd15+212];
	xor.b32  	%r2234, %r2234, %r1584;
	ld.global.u32 	%r1585, [%rd15+216];
	xor.b32  	%r2233, %r2233, %r1585;
$L__BB0_142:
	and.b32  	%r1587, %r1507, 2048;
	setp.eq.s32 	%p77, %r1587, 0;
	@%p77 bra 	$L__BB0_144;
	ld.global.u32 	%r1588, [%rd15+220];
	xor.b32  	%r2237, %r2237, %r1588;
	ld.global.u32 	%r1589, [%rd15+224];
	xor.b32  	%r2236, %r2236, %r1589;
	ld.global.u32 	%r1590, [%rd15+228];
	xor.b32  	%r2235, %r2235, %r1590;
	ld.global.u32 	%r1591, [%rd15+232];
	xor.b32  	%r2234, %r2234, %r1591;
	ld.global.u32 	%r1592, [%rd15+236];
	xor.b32  	%r2233, %r2233, %r1592;
$L__BB0_144:
	and.b32  	%r1594, %r1507, 4096;
	setp.eq.s32 	%p78, %r1594, 0;
	@%p78 bra 	$L__BB0_146;
	ld.global.u32 	%r1595, [%rd15+240];
	xor.b32  	%r2237, %r2237, %r1595;
	ld.global.u32 	%r1596, [%rd15+244];
	xor.b32  	%r2236, %r2236, %r1596;
	ld.global.u32 	%r1597, [%rd15+248];
	xor.b32  	%r2235, %r2235, %r1597;
	ld.global.u32 	%r1598, [%rd15+252];
	xor.b32  	%r2234, %r2234, %r1598;
	ld.global.u32 	%r1599, [%rd15+256];
	xor.b32  	%r2233, %r2233, %r1599;
$L__BB0_146:
	and.b32  	%r1601, %r1507, 8192;
	setp.eq.s32 	%p79, %r1601, 0;
	@%p79 bra 	$L__BB0_148;
	ld.global.u32 	%r1602, [%rd15+260];
	xor.b32  	%r2237, %r2237, %r1602;
	ld.global.u32 	%r1603, [%rd15+264];
	xor.b32  	%r2236, %r2236, %r1603;
	ld.global.u32 	%r1604, [%rd15+268];
	xor.b32  	%r2235, %r2235, %r1604;
	ld.global.u32 	%r1605, [%rd15+272];
	xor.b32  	%r2234, %r2234, %r1605;
	ld.global.u32 	%r1606, [%rd15+276];
	xor.b32  	%r2233, %r2233, %r1606;
$L__BB0_148:
	and.b32  	%r1608, %r1507, 16384;
	setp.eq.s32 	%p80, %r1608, 0;
	@%p80 bra 	$L__BB0_150;
	ld.global.u32 	%r1609, [%rd15+280];
	xor.b32  	%r2237, %r2237, %r1609;
	ld.global.u32 	%r1610, [%rd15+284];
	xor.b32  	%r2236, %r2236, %r1610;
	ld.global.u32 	%r1611, [%rd15+288];
	xor.b32  	%r2235, %r2235, %r1611;
	ld.global.u32 	%r1612, [%rd15+292];
	xor.b32  	%r2234, %r2234, %r1612;
	ld.global.u32 	%r1613, [%rd15+296];
	xor.b32  	%r2233, %r2233, %r1613;
$L__BB0_150:
	and.b32  	%r1615, %r1507, 32768;
	setp.eq.s32 	%p81, %r1615, 0;
	@%p81 bra 	$L__BB0_152;
	ld.global.u32 	%r1616, [%rd15+300];
	xor.b32  	%r2237, %r2237, %r1616;
	ld.global.u32 	%r1617, [%rd15+304];
	xor.b32  	%r2236, %r2236, %r1617;
	ld.global.u32 	%r1618, [%rd15+308];
	xor.b32  	%r2235, %r2235, %r1618;
	ld.global.u32 	%r1619, [%rd15+312];
	xor.b32  	%r2234, %r2234, %r1619;
	ld.global.u32 	%r1620, [%rd15+316];
	xor.b32  	%r2233, %r2233, %r1620;
$L__BB0_152:
	add.s32 	%r2232, %r2232, 16;
	setp.ne.s32 	%p82, %r2232, 32;
	@%p82 bra 	$L__BB0_120;
	mad.lo.s32 	%r1621, %r2226, -31, %r567;
	add.s32 	%r2226, %r1621, 1;
	setp.ne.s32 	%p83, %r2226, 5;
	@%p83 bra 	$L__BB0_119;
	st.local.u32 	[%rd2+4], %r2237;
	st.local.v2.u32 	[%rd2+8], {%r2236, %r2235};
	st.local.v2.u32 	[%rd2+16], {%r2234, %r2233};
	setp.eq.s64 	%p84, %rd13, 1;
	@%p84 bra 	$L__BB0_229;
	mov.b32 	%r2233, 0;
	mov.u32 	%r2234, %r2233;
	mov.u32 	%r2235, %r2233;
	mov.u32 	%r2236, %r2233;
	mov.u32 	%r2237, %r2233;
	mov.u32 	%r2318, %r2233;
$L__BB0_156:
	mul.wide.u32 	%rd39, %r2318, 4;
	add.s64 	%rd40, %rd2, %rd39;
	ld.local.u32 	%r742, [%rd40+4];
	shl.b32 	%r743, %r2318, 5;
	mov.b32 	%r2324, 0;
$L__BB0_157:
	.pragma "nounroll";
	shr.u32 	%r1624, %r742, %r2324;
	and.b32  	%r1625, %r1624, 1;
	setp.eq.b32 	%p85, %r1625, 1;
	not.pred 	%p86, %p85;
	add.s32 	%r1626, %r743, %r2324;
	mul.lo.s32 	%r1627, %r1626, 5;
	mul.wide.u32 	%rd41, %r1627, 4;
	add.s64 	%rd16, %rd14, %rd41;
	@%p86 bra 	$L__BB0_159;
	ld.global.u32 	%r1628, [%rd16];
	xor.b32  	%r2237, %r2237, %r1628;
	ld.global.u32 	%r1629, [%rd16+4];
	xor.b32  	%r2236, %r2236, %r1629;
	ld.global.u32 	%r1630, [%rd16+8];
	xor.b32  	%r2235, %r2235, %r1630;
	ld.global.u32 	%r1631, [%rd16+12];
	xor.b32  	%r2234, %r2234, %r1631;
	ld.global.u32 	%r1632, [%rd16+16];
	xor.b32  	%r2233, %r2233, %r1632;
$L__BB0_159:
	and.b32  	%r1634, %r1624, 2;
	setp.eq.s32 	%p87, %r1634, 0;
	@%p87 bra 	$L__BB0_161;
	ld.global.u32 	%r1635, [%rd16+20];
	xor.b32  	%r2237, %r2237, %r1635;
	ld.global.u32 	%r1636, [%rd16+24];
	xor.b32  	%r2236, %r2236, %r1636;
	ld.global.u32 	%r1637, [%rd16+28];
	xor.b32  	%r2235, %r2235, %r1637;
	ld.global.u32 	%r1638, [%rd16+32];
	xor.b32  	%r2234, %r2234, %r1638;
	ld.global.u32 	%r1639, [%rd16+36];
	xor.b32  	%r2233, %r2233, %r1639;
$L__BB0_161:
	and.b32  	%r1641, %r1624, 4;
	setp.eq.s32 	%p88, %r1641, 0;
	@%p88 bra 	$L__BB0_163;
	ld.global.u32 	%r1642, [%rd16+40];
	xor.b32  	%r2237, %r2237, %r1642;
	ld.global.u32 	%r1643, [%rd16+44];
	xor.b32  	%r2236, %r2236, %r1643;
	ld.global.u32 	%r1644, [%rd16+48];
	xor.b32  	%r2235, %r2235, %r1644;
	ld.global.u32 	%r1645, [%rd16+52];
	xor.b32  	%r2234, %r2234, %r1645;
	ld.global.u32 	%r1646, [%rd16+56];
	xor.b32  	%r2233, %r2233, %r1646;
$L__BB0_163:
	and.b32  	%r1648, %r1624, 8;
	setp.eq.s32 	%p89, %r1648, 0;
	@%p89 bra 	$L__BB0_165;
	ld.global.u32 	%r1649, [%rd16+60];
	xor.b32  	%r2237, %r2237, %r1649;
	ld.global.u32 	%r1650, [%rd16+64];
	xor.b32  	%r2236, %r2236, %r1650;
	ld.global.u32 	%r1651, [%rd16+68];
	xor.b32  	%r2235, %r2235, %r1651;
	ld.global.u32 	%r1652, [%rd16+72];
	xor.b32  	%r2234, %r2234, %r1652;
	ld.global.u32 	%r1653, [%rd16+76];
	xor.b32  	%r2233, %r2233, %r1653;
$L__BB0_165:
	and.b32  	%r1655, %r1624, 16;
	setp.eq.s32 	%p90, %r1655, 0;
	@%p90 bra 	$L__BB0_167;
	ld.global.u32 	%r1656, [%rd16+80];
	xor.b32  	%r2237, %r2237, %r1656;
	ld.global.u32 	%r1657, [%rd16+84];
	xor.b32  	%r2236, %r2236, %r1657;
	ld.global.u32 	%r1658, [%rd16+88];
	xor.b32  	%r2235, %r2235, %r1658;
	ld.global.u32 	%r1659, [%rd16+92];
	xor.b32  	%r2234, %r2234, %r1659;
	ld.global.u32 	%r1660, [%rd16+96];
	xor.b32  	%r2233, %r2233, %r1660;
$L__BB0_167:
	and.b32  	%r1662, %r1624, 32;
	setp.eq.s32 	%p91, %r1662, 0;
	@%p91 bra 	$L__BB0_169;
	ld.global.u32 	%r1663, [%rd16+100];
	xor.b32  	%r2237, %r2237, %r1663;
	ld.global.u32 	%r1664, [%rd16+104];
	xor.b32  	%r2236, %r2236, %r1664;
	ld.global.u32 	%r1665, [%rd16+108];
	xor.b32  	%r2235, %r2235, %r1665;
	ld.global.u32 	%r1666, [%rd16+112];
	xor.b32  	%r2234, %r2234, %r1666;
	ld.global.u32 	%r1667, [%rd16+116];
	xor.b32  	%r2233, %r2233, %r1667;
$L__BB0_169:
	and.b32  	%r1669, %r1624, 64;
	setp.eq.s32 	%p92, %r1669, 0;
	@%p92 bra 	$L__BB0_171;
	ld.global.u32 	%r1670, [%rd16+120];
	xor.b32  	%r2237, %r2237, %r1670;
	ld.global.u32 	%r1671, [%rd16+124];
	xor.b32  	%r2236, %r2236, %r1671;
	ld.global.u32 	%r1672, [%rd16+128];
	xor.b32  	%r2235, %r2235, %r1672;
	ld.global.u32 	%r1673, [%rd16+132];
	xor.b32  	%r2234, %r2234, %r1673;
	ld.global.u32 	%r1674, [%rd16+136];
	xor.b32  	%r2233, %r2233, %r1674;
$L__BB0_171:
	and.b32  	%r1676, %r1624, 128;
	setp.eq.s32 	%p93, %r1676, 0;
	@%p93 bra 	$L__BB0_173;
	ld.global.u32 	%r1677, [%rd16+140];
	xor.b32  	%r2237, %r2237, %r1677;
	ld.global.u32 	%r1678, [%rd16+144];
	xor.b32  	%r2236, %r2236, %r1678;
	ld.global.u32 	%r1679, [%rd16+148];
	xor.b32  	%r2235, %r2235, %r1679;
	ld.global.u32 	%r1680, [%rd16+152];
	xor.b32  	%r2234, %r2234, %r1680;
	ld.global.u32 	%r1681, [%rd16+156];
	xor.b32  	%r2233, %r2233, %r1681;
$L__BB0_173:
	and.b32  	%r1683, %r1624, 256;
	setp.eq.s32 	%p94, %r1683, 0;
	@%p94 bra 	$L__BB0_175;
	ld.global.u32 	%r1684, [%rd16+160];
	xor.b32  	%r2237, %r2237, %r1684;
	ld.global.u32 	%r1685, [%rd16+164];
	xor.b32  	%r2236, %r2236, %r1685;
	ld.global.u32 	%r1686, [%rd16+168];
	xor.b32  	%r2235, %r2235, %r1686;
	ld.global.u32 	%r1687, [%rd16+172];
	xor.b32  	%r2234, %r2234, %r1687;
	ld.global.u32 	%r1688, [%rd16+176];
	xor.b32  	%r2233, %r2233, %r1688;
$L__BB0_175:
	and.b32  	%r1690, %r1624, 512;
	setp.eq.s32 	%p95, %r1690, 0;
	@%p95 bra 	$L__BB0_177;
	ld.global.u32 	%r1691, [%rd16+180];
	xor.b32  	%r2237, %r2237, %r1691;
	ld.global.u32 	%r1692, [%rd16+184];
	xor.b32  	%r2236, %r2236, %r1692;
	ld.global.u32 	%r1693, [%rd16+188];
	xor.b32  	%r2235, %r2235, %r1693;
	ld.global.u32 	%r1694, [%rd16+192];
	xor.b32  	%r2234, %r2234, %r1694;
	ld.global.u32 	%r1695, [%rd16+196];
	xor.b32  	%r2233, %r2233, %r1695;
$L__BB0_177:
	and.b32  	%r1697, %r1624, 1024;
	setp.eq.s32 	%p96, %r1697, 0;
	@%p96 bra 	$L__BB0_179;
	ld.global.u32 	%r1698, [%rd16+200];
	xor.b32  	%r2237, %r2237, %r1698;
	ld.global.u32 	%r1699, [%rd16+204];
	xor.b32  	%r2236, %r2236, %r1699;
	ld.global.u32 	%r1700, [%rd16+208];
	xor.b32  	%r2235, %r2235, %r1700;
	ld.global.u32 	%r1701, [%rd16+212];
	xor.b32  	%r2234, %r2234, %r1701;
	ld.global.u32 	%r1702, [%rd16+216];
	xor.b32  	%r2233, %r2233, %r1702;
$L__BB0_179:
	and.b32  	%r1704, %r1624, 2048;
	setp.eq.s32 	%p97, %r1704, 0;
	@%p97 bra 	$L__BB0_181;
	ld.global.u32 	%r1705, [%rd16+220];
	xor.b32  	%r2237, %r2237, %r1705;
	ld.global.u32 	%r1706, [%rd16+224];
	xor.b32  	%r2236, %r2236, %r1706;
	ld.global.u32 	%r1707, [%rd16+228];
	xor.b32  	%r2235, %r2235, %r1707;
	ld.global.u32 	%r1708, [%rd16+232];
	xor.b32  	%r2234, %r2234, %r1708;
	ld.global.u32 	%r1709, [%rd16+236];
	xor.b32  	%r2233, %r2233, %r1709;
$L__BB0_181:
	and.b32  	%r1711, %r1624, 4096;
	setp.eq.s32 	%p98, %r1711, 0;
	@%p98 bra 	$L__BB0_183;
	ld.global.u32 	%r1712, [%rd16+240];
	xor.b32  	%r2237, %r2237, %r1712;
	ld.global.u32 	%r1713, [%rd16+244];
	xor.b32  	%r2236, %r2236, %r1713;
	ld.global.u32 	%r1714, [%rd16+248];
	xor.b32  	%r2235, %r2235, %r1714;
	ld.global.u32 	%r1715, [%rd16+252];
	xor.b32  	%r2234, %r2234, %r1715;
	ld.global.u32 	%r1716, [%rd16+256];
	xor.b32  	%r2233, %r2233, %r1716;
$L__BB0_183:
	and.b32  	%r1718, %r1624, 8192;
	setp.eq.s32 	%p99, %r1718, 0;
	@%p99 bra 	$L__BB0_185;
	ld.global.u32 	%r1719, [%rd16+260];
	xor.b32  	%r2237, %r2237, %r1719;
	ld.global.u32 	%r1720, [%rd16+264];
	xor.b32  	%r2236, %r2236, %r1720;
	ld.global.u32 	%r1721, [%rd16+268];
	xor.b32  	%r2235, %r2235, %r1721;
	ld.global.u32 	%r1722, [%rd16+272];
	xor.b32  	%r2234, %r2234, %r1722;
	ld.global.u32 	%r1723, [%rd16+276];
	xor.b32  	%r2233, %r2233, %r1723;
$L__BB0_185:
	and.b32  	%r1725, %r1624, 16384;
	setp.eq.s32 	%p100, %r1725, 0;
	@%p100 bra 	$L__BB0_187;
	ld.global.u32 	%r1726, [%rd16+280];
	xor.b32  	%r2237, %r2237, %r1726;
	ld.global.u32 	%r1727, [%rd16+284];
	xor.b32  	%r2236, %r2236, %r1727;
	ld.global.u32 	%r1728, [%rd16+288];
	xor.b32  	%r2235, %r2235, %r1728;
	ld.global.u32 	%r1729, [%rd16+292];
	xor.b32  	%r2234, %r2234, %r1729;
	ld.global.u32 	%r1730, [%rd16+296];
	xor.b32  	%r2233, %r2233, %r1730;
$L__BB0_187:
	and.b32  	%r1732, %r1624, 32768;
	setp.eq.s32 	%p101, %r1732, 0;
	@%p101 bra 	$L__BB0_189;
	ld.global.u32 	%r1733, [%rd16+300];
	xor.b32  	%r2237, %r2237, %r1733;
	ld.global.u32 	%r1734, [%rd16+304];
	xor.b32  	%r2236, %r2236, %r1734;
	ld.global.u32 	%r1735, [%rd16+308];
	xor.b32  	%r2235, %r2235, %r1735;
	ld.global.u32 	%r1736, [%rd16+312];
	xor.b32  	%r2234, %r2234, %r1736;
	ld.global.u32 	%r1737, [%rd16+316];
	xor.b32  	%r2233, %r2233, %r1737;
$L__BB0_189:
	add.s32 	%r2324, %r2324, 16;
	setp.ne.s32 	%p102, %r2324, 32;
	@%p102 bra 	$L__BB0_157;
	mad.lo.s32 	%r1738, %r2318, -31, %r743;
	add.s32 	%r2318, %r1738, 1;
	setp.ne.s32 	%p103, %r2318, 5;
	@%p103 bra 	$L__BB0_156;
	st.local.u32 	[%rd2+4], %r2237;
	st.local.v2.u32 	[%rd2+8], {%r2236, %r2235};
	st.local.v2.u32 	[%rd2+16], {%r2234, %r2233};
	setp.ne.s64 	%p104, %rd13, 3;
	@%p104 bra 	$L__BB0_229;
	mov.b32 	%r2233, 0;
	mov.u32 	%r2234, %r2233;
	mov.u32 	%r2235, %r2233;
	mov.u32 	%r2236, %r2233;
	mov.u32 	%r2237, %r2233;
	mov.u32 	%r2410, %r2233;
$L__BB0_193:
	mul.wide.u32 	%rd42, %r2410, 4;
	add.s64 	%rd43, %rd2, %rd42;
	ld.local.u32 	%r918, [%rd43+4];
	shl.b32 	%r919, %r2410, 5;
	mov.b32 	%r2416, 0;
$L__BB0_194:
	.pragma "nounroll";
	shr.u32 	%r1741, %r918, %r2416;
	and.b32  	%r1742, %r1741, 1;
	setp.eq.b32 	%p105, %r1742, 1;
	not.pred 	%p106, %p105;
	add.s32 	%r1743, %r919, %r2416;
	mul.lo.s32 	%r1744, %r1743, 5;
	mul.wide.u32 	%rd44, %r1744, 4;
	add.s64 	%rd17, %rd14, %rd44;
	@%p106 bra 	$L__BB0_196;
	ld.global.u32 	%r1745, [%rd17];
	xor.b32  	%r2237, %r2237, %r1745;
	ld.global.u32 	%r1746, [%rd17+4];
	xor.b32  	%r2236, %r2236, %r1746;
	ld.global.u32 	%r1747, [%rd17+8];
	xor.b32  	%r2235, %r2235, %r1747;
	ld.global.u32 	%r1748, [%rd17+12];
	xor.b32  	%r2234, %r2234, %r1748;
	ld.global.u32 	%r1749, [%rd17+16];
	xor.b32  	%r2233, %r2233, %r1749;
$L__BB0_196:
	and.b32  	%r1751, %r1741, 2;
	setp.eq.s32 	%p107, %r1751, 0;
	@%p107 bra 	$L__BB0_198;
	ld.global.u32 	%r1752, [%rd17+20];
	xor.b32  	%r2237, %r2237, %r1752;
	ld.global.u32 	%r1753, [%rd17+24];
	xor.b32  	%r2236, %r2236, %r1753;
	ld.global.u32 	%r1754, [%rd17+28];
	xor.b32  	%r2235, %r2235, %r1754;
	ld.global.u32 	%r1755, [%rd17+32];
	xor.b32  	%r2234, %r2234, %r1755;
	ld.global.u32 	%r1756, [%rd17+36];
	xor.b32  	%r2233, %r2233, %r1756;
$L__BB0_198:
	and.b32  	%r1758, %r1741, 4;
	setp.eq.s32 	%p108, %r1758, 0;
	@%p108 bra 	$L__BB0_200;
	ld.global.u32 	%r1759, [%rd17+40];
	xor.b32  	%r2237, %r2237, %r1759;
	ld.global.u32 	%r1760, [%rd17+44];
	xor.b32  	%r2236, %r2236, %r1760;
	ld.global.u32 	%r1761, [%rd17+48];
	xor.b32  	%r2235, %r2235, %r1761;
	ld.global.u32 	%r1762, [%rd17+52];
	xor.b32  	%r2234, %r2234, %r1762;
	ld.global.u32 	%r1763, [%rd17+56];
	xor.b32  	%r2233, %r2233, %r1763;
$L__BB0_200:
	and.b32  	%r1765, %r1741, 8;
	setp.eq.s32 	%p109, %r1765, 0;
	@%p109 bra 	$L__BB0_202;
	ld.global.u32 	%r1766, [%rd17+60];
	xor.b32  	%r2237, %r2237, %r1766;
	ld.global.u32 	%r1767, [%rd17+64];
	xor.b32  	%r2236, %r2236, %r1767;
	ld.global.u32 	%r1768, [%rd17+68];
	xor.b32  	%r2235, %r2235, %r1768;
	ld.global.u32 	%r1769, [%rd17+72];
	xor.b32  	%r2234, %r2234, %r1769;
	ld.global.u32 	%r1770, [%rd17+76];
	xor.b32  	%r2233, %r2233, %r1770;
$L__BB0_202:
	and.b32  	%r1772, %r1741, 16;
	setp.eq.s32 	%p110, %r1772, 0;
	@%p110 bra 	$L__BB0_204;
	ld.global.u32 	%r1773, [%rd17+80];
	xor.b32  	%r2237, %r2237, %r1773;
	ld.global.u32 	%r1774, [%rd17+84];
	xor.b32  	%r2236, %r2236, %r1774;
	ld.global.u32 	%r1775, [%rd17+88];
	xor.b32  	%r2235, %r2235, %r1775;
	ld.global.u32 	%r1776, [%rd17+92];
	xor.b32  	%r2234, %r2234, %r1776;
	ld.global.u32 	%r1777, [%rd17+96];
	xor.b32  	%r2233, %r2233, %r1777;
$L__BB0_204:
	and.b32  	%r1779, %r1741, 32;
	setp.eq.s32 	%p111, %r1779, 0;
	@%p111 bra 	$L__BB0_206;
	ld.global.u32 	%r1780, [%rd17+100];
	xor.b32  	%r2237, %r2237, %r1780;
	ld.global.u32 	%r1781, [%rd17+104];
	xor.b32  	%r2236, %r2236, %r1781;
	ld.global.u32 	%r1782, [%rd17+108];
	xor.b32  	%r2235, %r2235, %r1782;
	ld.global.u32 	%r1783, [%rd17+112];
	xor.b32  	%r2234, %r2234, %r1783;
	ld.global.u32 	%r1784, [%rd17+116];
	xor.b32  	%r2233, %r2233, %r1784;
$L__BB0_206:
	and.b32  	%r1786, %r1741, 64;
	setp.eq.s32 	%p112, %r1786, 0;
	@%p112 bra 	$L__BB0_208;
	ld.global.u32 	%r1787, [%rd17+120];
	xor.b32  	%r2237, %r2237, %r1787;
	ld.global.u32 	%r1788, [%rd17+124];
	xor.b32  	%r2236, %r2236, %r1788;
	ld.global.u32 	%r1789, [%rd17+128];
	xor.b32  	%r2235, %r2235, %r1789;
	ld.global.u32 	%r1790, [%rd17+132];
	xor.b32  	%r2234, %r2234, %r1790;
	ld.global.u32 	%r1791, [%rd17+136];
	xor.b32  	%r2233, %r2233, %r1791;
$L__BB0_208:
	and.b32  	%r1793, %r1741, 128;
	setp.eq.s32 	%p113, %r1793, 0;
	@%p113 bra 	$L__BB0_210;
	ld.global.u32 	%r1794, [%rd17+140];
	xor.b32  	%r2237, %r2237, %r1794;
	ld.global.u32 	%r1795, [%rd17+144];
	xor.b32  	%r2236, %r2236, %r1795;
	ld.global.u32 	%r1796, [%rd17+148];
	xor.b32  	%r2235, %r2235, %r1796;
	ld.global.u32 	%r1797, [%rd17+152];
	xor.b32  	%r2234, %r2234, %r1797;
	ld.global.u32 	%r1798, [%rd17+156];
	xor.b32  	%r2233, %r2233, %r1798;
$L__BB0_210:
	and.b32  	%r1800, %r1741, 256;
	setp.eq.s32 	%p114, %r1800, 0;
	@%p114 bra 	$L__BB0_212;
	ld.global.u32 	%r1801, [%rd17+160];
	xor.b32  	%r2237, %r2237, %r1801;
	ld.global.u32 	%r1802, [%rd17+164];
	xor.b32  	%r2236, %r2236, %r1802;
	ld.global.u32 	%r1803, [%rd17+168];
	xor.b32  	%r2235, %r2235, %r1803;
	ld.global.u32 	%r1804, [%rd17+172];
	xor.b32  	%r2234, %r2234, %r1804;
	ld.global.u32 	%r1805, [%rd17+176];
	xor.b32  	%r2233, %r2233, %r1805;
$L__BB0_212:
	and.b32  	%r1807, %r1741, 512;
	setp.eq.s32 	%p115, %r1807, 0;
	@%p115 bra 	$L__BB0_214;
	ld.global.u32 	%r1808, [%rd17+180];
	xor.b32  	%r2237, %r2237, %r1808;
	ld.global.u32 	%r1809, [%rd17+184];
	xor.b32  	%r2236, %r2236, %r1809;
	ld.global.u32 	%r1810, [%rd17+188];
	xor.b32  	%r2235, %r2235, %r1810;
	ld.global.u32 	%r1811, [%rd17+192];
	xor.b32  	%r2234, %r2234, %r1811;
	ld.global.u32 	%r1812, [%rd17+196];
	xor.b32  	%r2233, %r2233, %r1812;
$L__BB0_214:
	and.b32  	%r1814, %r1741, 1024;
	setp.eq.s32 	%p116, %r1814, 0;
	@%p116 bra 	$L__BB0_216;
	ld.global.u32 	%r1815, [%rd17+200];
	xor.b32  	%r2237, %r2237, %r1815;
	ld.global.u32 	%r1816, [%rd17+204];
	xor.b32  	%r2236, %r2236, %r1816;
	ld.global.u32 	%r1817, [%rd17+208];
	xor.b32  	%r2235, %r2235, %r1817;
	ld.global.u32 	%r1818, [%rd17+212];
	xor.b32  	%r2234, %r2234, %r1818;
	ld.global.u32 	%r1819, [%rd17+216];
	xor.b32  	%r2233, %r2233, %r1819;
$L__BB0_216:
	and.b32  	%r1821, %r1741, 2048;
	setp.eq.s32 	%p117, %r1821, 0;
	@%p117 bra 	$L__BB0_218;
	ld.global.u32 	%r1822, [%rd17+220];
	xor.b32  	%r2237, %r2237, %r1822;
	ld.global.u32 	%r1823, [%rd17+224];
	xor.b32  	%r2236, %r2236, %r1823;
	ld.global.u32 	%r1824, [%rd17+228];
	xor.b32  	%r2235, %r2235, %r1824;
	ld.global.u32 	%r1825, [%rd17+232];
	xor.b32  	%r2234, %r2234, %r1825;
	ld.global.u32 	%r1826, [%rd17+236];
	xor.b32  	%r2233, %r2233, %r1826;
$L__BB0_218:
	and.b32  	%r1828, %r1741, 4096;
	setp.eq.s32 	%p118, %r1828, 0;
	@%p118 bra 	$L__BB0_220;
	ld.global.u32 	%r1829, [%rd17+240];
	xor.b32  	%r2237, %r2237, %r1829;
	ld.global.u32 	%r1830, [%rd17+244];
	xor.b32  	%r2236, %r2236, %r1830;
	ld.global.u32 	%r1831, [%rd17+248];
	xor.b32  	%r2235, %r2235, %r1831;
	ld.global.u32 	%r1832, [%rd17+252];
	xor.b32  	%r2234, %r2234, %r1832;
	ld.global.u32 	%r1833, [%rd17+256];
	xor.b32  	%r2233, %r2233, %r1833;
$L__BB0_220:
	and.b32  	%r1835, %r1741, 8192;
	setp.eq.s32 	%p119, %r1835, 0;
	@%p119 bra 	$L__BB0_222;
	ld.global.u32 	%r1836, [%rd17+260];
	xor.b32  	%r2237, %r2237, %r1836;
	ld.global.u32 	%r1837, [%rd17+264];
	xor.b32  	%r2236, %r2236, %r1837;
	ld.global.u32 	%r1838, [%rd17+268];
	xor.b32  	%r2235, %r2235, %r1838;
	ld.global.u32 	%r1839, [%rd17+272];
	xor.b32  	%r2234, %r2234, %r1839;
	ld.global.u32 	%r1840, [%rd17+276];
	xor.b32  	%r2233, %r2233, %r1840;
$L__BB0_222:
	and.b32  	%r1842, %r1741, 16384;
	setp.eq.s32 	%p120, %r1842, 0;
	@%p120 bra 	$L__BB0_224;
	ld.global.u32 	%r1843, [%rd17+280];
	xor.b32  	%r2237, %r2237, %r1843;
	ld.global.u32 	%r1844, [%rd17+284];
	xor.b32  	%r2236, %r2236, %r1844;
	ld.global.u32 	%r1845, [%rd17+288];
	xor.b32  	%r2235, %r2235, %r1845;
	ld.global.u32 	%r1846, [%rd17+292];
	xor.b32  	%r2234, %r2234, %r1846;
	ld.global.u32 	%r1847, [%rd17+296];
	xor.b32  	%r2233, %r2233, %r1847;
$L__BB0_224:
	and.b32  	%r1849, %r1741, 32768;
	setp.eq.s32 	%p121, %r1849, 0;
	@%p121 bra 	$L__BB0_226;
	ld.global.u32 	%r1850, [%rd17+300];
	xor.b32  	%r2237, %r2237, %r1850;
	ld.global.u32 	%r1851, [%rd17+304];
	xor.b32  	%r2236, %r2236, %r1851;
	ld.global.u32 	%r1852, [%rd17+308];
	xor.b32  	%r2235, %r2235, %r1852;
	ld.global.u32 	%r1853, [%rd17+312];
	xor.b32  	%r2234, %r2234, %r1853;
	ld.global.u32 	%r1854, [%rd17+316];
	xor.b32  	%r2233, %r2233, %r1854;
$L__BB0_226:
	add.s32 	%r2416, %r2416, 16;
	setp.ne.s32 	%p122, %r2416, 32;
	@%p122 bra 	$L__BB0_194;
	mad.lo.s32 	%r1855, %r2410, -31, %r919;
	add.s32 	%r2410, %r1855, 1;
	setp.ne.s32 	%p123, %r2410, 5;
	@%p123 bra 	$L__BB0_193;
	st.local.u32 	[%rd2+4], %r2237;
	st.local.v2.u32 	[%rd2+8], {%r2236, %r2235};
	st.local.v2.u32 	[%rd2+16], {%r2234, %r2233};
$L__BB0_229:
	shr.u64 	%rd60, %rd12, 2;
	add.s32 	%r2220, %r2220, 1;
	setp.gt.u64 	%p124, %rd12, 3;
	@%p124 bra 	$L__BB0_117;
$L__BB0_230:
	cvt.u32.u64 	%r1856, %rd4;
	mul.lo.s32 	%r1099, %r1856, 362437;
	mov.u32 	%r1857, %nctaid.x;
	mov.u32 	%r2529, %ntid.x;
	mul.lo.s32 	%r1101, %r1857, %r2529;
	mov.u32 	%r1858, %ctaid.x;
	mad.lo.s32 	%r2521, %r1858, %r2529, %r1856;
	setp.ge.s32 	%p125, %r2521, %r1143;
	mov.f32 	%f30, 0f00000000;
	@%p125 bra 	$L__BB0_237;
	add.s32 	%r1859, %r2521, %r1101;
	max.s32 	%r1860, %r1143, %r1859;
	setp.lt.s32 	%p126, %r1859, %r1143;
	selp.u32 	%r1861, 1, 0, %p126;
	add.s32 	%r1862, %r1859, %r1861;
	sub.s32 	%r1863, %r1860, %r1862;
	div.u32 	%r1864, %r1863, %r1101;
	add.s32 	%r1103, %r1864, %r1861;
	and.b32  	%r1865, %r1103, 3;
	setp.eq.s32 	%p127, %r1865, 3;
	mad.lo.s32 	%r1866, %r2, -1703105765, %r1;
	add.s32 	%r1867, %r1866, %r1099;
	add.s32 	%r2522, %r1867, 6615241;
	mov.f32 	%f30, 0f00000000;
	@%p127 bra 	$L__BB0_234;
	add.s32 	%r1868, %r1, %r1099;
	mul.lo.s32 	%r1869, %r2, 1703105765;
	sub.s32 	%r1870, %r1868, %r1869;
	add.s32 	%r2508, %r1870, 6977678;
	add.s32 	%r1871, %r1103, 1;
	and.b32  	%r1872, %r1871, 3;
	neg.s32 	%r2507, %r1872;
	mov.f32 	%f30, 0f00000000;
	mov.u32 	%r2513, %r2237;
$L__BB0_233:
	.pragma "nounroll";
	mov.u32 	%r2237, %r2236;
	mov.u32 	%r2236, %r2235;
	mov.u32 	%r2235, %r2234;
	mov.u32 	%r2234, %r2233;
	mov.u32 	%r2522, %r2508;
	shr.u32 	%r1873, %r2513, 2;
	xor.b32  	%r1874, %r1873, %r2513;
	shl.b32 	%r1875, %r2234, 4;
	shl.b32 	%r1876, %r1874, 1;
	xor.b32  	%r1877, %r1876, %r1875;
	xor.b32  	%r1878, %r1877, %r1874;
	xor.b32  	%r2233, %r1878, %r2234;
	add.s32 	%r1879, %r2522, %r2233;
	rem.u32 	%r1880, %r1879, %r1143;
	mul.wide.s32 	%rd45, %r1880, 4;
	add.s64 	%rd46, %rd1, %rd45;
	ld.global.f32 	%f12, [%rd46];
	add.f32 	%f30, %f30, %f12;
	add.s32 	%r2521, %r2521, %r1101;
	add.s32 	%r2508, %r2522, 362437;
	add.s32 	%r2507, %r2507, 1;
	setp.ne.s32 	%p128, %r2507, 0;
	mov.u32 	%r2513, %r2237;
	@%p128 bra 	$L__BB0_233;
$L__BB0_234:
	setp.lt.u32 	%p129, %r1103, 3;
	@%p129 bra 	$L__BB0_237;
	shl.b32 	%r1126, %r1101, 2;
$L__BB0_236:
	mov.u32 	%r1128, %r2233;
	shr.u32 	%r1881, %r2237, 2;
	xor.b32  	%r1882, %r1881, %r2237;
	shl.b32 	%r1883, %r1128, 4;
	shl.b32 	%r1884, %r1882, 1;
	xor.b32  	%r1885, %r1884, %r1883;
	xor.b32  	%r1886, %r1885, %r1882;
	xor.b32  	%r1134, %r1886, %r1128;
	add.s32 	%r1887, %r2522, %r1134;
	add.s32 	%r1888, %r1887, 362437;
	rem.u32 	%r1889, %r1888, %r1143;
	mul.wide.s32 	%rd47, %r1889, 4;
	add.s64 	%rd48, %rd1, %rd47;
	ld.global.f32 	%f13, [%rd48];
	add.f32 	%f14, %f30, %f13;
	shr.u32 	%r1890, %r2236, 2;
	xor.b32  	%r1891, %r1890, %r2236;
	shl.b32 	%r1892, %r1134, 4;
	shl.b32 	%r1893, %r1891, 1;
	xor.b32  	%r1894, %r1893, %r1892;
	xor.b32  	%r1895, %r1894, %r1891;
	xor.b32  	%r1135, %r1895, %r1134;
	add.s32 	%r1896, %r2522, %r1135;
	add.s32 	%r1897, %r1896, 724874;
	rem.u32 	%r1898, %r1897, %r1143;
	mul.wide.s32 	%rd49, %r1898, 4;
	add.s64 	%rd50, %rd1, %rd49;
	ld.global.f32 	%f15, [%rd50];
	add.f32 	%f16, %f14, %f15;
	shr.u32 	%r1899, %r2235, 2;
	xor.b32  	%r1900, %r1899, %r2235;
	shl.b32 	%r1901, %r1135, 4;
	shl.b32 	%r1902, %r1900, 1;
	xor.b32  	%r1903, %r1902, %r1901;
	xor.b32  	%r1904, %r1903, %r1900;
	xor.b32  	%r1136, %r1904, %r1135;
	add.s32 	%r1905, %r2522, %r1136;
	add.s32 	%r1906, %r1905, 1087311;
	rem.u32 	%r1907, %r1906, %r1143;
	mul.wide.s32 	%rd51, %r1907, 4;
	add.s64 	%rd52, %rd1, %rd51;
	ld.global.f32 	%f17, [%rd52];
	add.f32 	%f18, %f16, %f17;
	shr.u32 	%r1908, %r2234, 2;
	xor.b32  	%r1909, %r1908, %r2234;
	shl.b32 	%r1910, %r1136, 4;
	shl.b32 	%r1911, %r1909, 1;
	xor.b32  	%r1912, %r1911, %r1910;
	xor.b32  	%r1913, %r1912, %r1909;
	xor.b32  	%r2233, %r1913, %r1136;
	add.s32 	%r2522, %r2522, 1449748;
	add.s32 	%r1914, %r2233, %r2522;
	rem.u32 	%r1915, %r1914, %r1143;
	mul.wide.s32 	%rd53, %r1915, 4;
	add.s64 	%rd54, %rd1, %rd53;
	ld.global.f32 	%f19, [%rd54];
	add.f32 	%f30, %f18, %f19;
	add.s32 	%r2521, %r1126, %r2521;
	setp.lt.s32 	%p130, %r2521, %r1143;
	mov.u32 	%r2234, %r1136;
	mov.u32 	%r2235, %r1135;
	mov.u32 	%r2236, %r1134;
	mov.u32 	%r2237, %r1128;
	@%p130 bra 	$L__BB0_236;
$L__BB0_237:
	shl.b32 	%r1917, %r1856, 2;
	mov.u32 	%r1918, sdata;
	add.s32 	%r1140, %r1918, %r1917;
	st.shared.f32 	[%r1140], %f30;
	bar.sync 	0;
	setp.lt.u32 	%p131, %r2529, 2;
	@%p131 bra 	$L__BB0_241;
$L__BB0_238:
	shr.u32 	%r1142, %r2529, 1;
	setp.ge.u32 	%p132, %r1856, %r1142;
	@%p132 bra 	$L__BB0_240;
	shl.b32 	%r1920, %r1142, 2;
	add.s32 	%r1921, %r1140, %r1920;
	ld.shared.f32 	%f20, [%r1921];
	ld.shared.f32 	%f21, [%r1140];
	add.f32 	%f22, %f20, %f21;
	st.shared.f32 	[%r1140], %f22;
$L__BB0_240:
	bar.sync 	0;
	setp.gt.u32 	%p133, %r2529, 3;
	mov.u32 	%r2529, %r1142;
	@%p133 bra 	$L__BB0_238;
$L__BB0_241:
	setp.ne.s32 	%p134, %r19, 0;
	@%p134 bra 	$L__BB0_243;
	ld.param.u32 	%r1922, [_Z21bootstrap_mean_kernelPKfPfiiy_param_3];
	ld.param.u64 	%rd58, [_Z21bootstrap_mean_kernelPKfPfiiy_param_1];
	ld.shared.f32 	%f23, [sdata];
	cvt.rn.f32.s32 	%f24, %r1143;
	div.rn.f32 	%f25, %f23, %f24;
	cvta.to.global.u64 	%rd55, %rd58;
	mul.wide.s32 	%rd56, %r1922, 4;
	add.s64 	%rd57, %rd55, %rd56;
	st.global.f32 	[%rd57], %f25;
$L__BB0_243:
	ret;

}


// ===== COMPILED SASS (sm_100) =====

	.target	sm_100

	.elftype	@"ET_EXEC"


//--------------------- .note.nv.tkinfo           --------------------------
	.section	.note.nv.tkinfo,"",@"SHT_NOTE"
	.sectionflags	@"SHF_NOTE_NV_TKINFO"
	.tkinfo
        /*0018*/ 	.word	0x00000002
        /*0030*/ 	.string	""
        /*0030*/ 	.string	"ptxas"
        /*0030*/ 	.string	"Cuda compilation tools, release 13.0, V13.0.88"
        /*0030*/ 	.string	"Build cuda_13.0.r13.0/compiler.36424714_0"
        /*0030*/ 	.string	"-arch sm_100 -m 64 "



//--------------------- .note.nv.cuinfo           --------------------------
	.section	.note.nv.cuinfo,"",@"SHT_NOTE"
	.sectionflags	@"SHF_NOTE_NV_CUINFO"
        /*0018*/ 	.short	0x0002
        /*001a*/ 	.short	0x0064
        /*001c*/ 	.short	0x0082
	.zero		2


//--------------------- .nv.info                  --------------------------
	.section	.nv.info,"",@"SHT_CUDA_INFO"
	.align	4


	//----- nvinfo : EIATTR_REGCOUNT
	.align		4
        /*0000*/ 	.byte	0x04, 0x2f
        /*0002*/ 	.short	(.L_10 - .L_9)
	.align		4
.L_9:
        /*0004*/ 	.word	index@(_Z21bootstrap_mean_kernelPKfPfiiy)
        /*0008*/ 	.word	0x0000001f


	//----- nvinfo : EIATTR_FRAME_SIZE
	.align		4
.L_10:
        /*000c*/ 	.byte	0x04, 0x11
        /*000e*/ 	.short	(.L_12 - .L_11)
	.align		4
.L_11:
        /*0010*/ 	.word	index@($__internal_0_$__cuda_sm3x_div_rn_noftz_f32_slowpath)
        /*0014*/ 	.word	0x00000030


	//----- nvinfo : EIATTR_FRAME_SIZE
	.align		4
.L_12:
        /*0018*/ 	.byte	0x04, 0x11
        /*001a*/ 	.short	(.L_14 - .L_13)
	.align		4
.L_13:
        /*001c*/ 	.word	index@(_Z21bootstrap_mean_kernelPKfPfiiy)
        /*0020*/ 	.word	0x00000030


	//----- nvinfo : EIATTR_MIN_STACK_SIZE
	.align		4
.L_14:
        /*0024*/ 	.byte	0x04, 0x12
        /*0026*/ 	.short	(.L_16 - .L_15)
	.align		4
.L_15:
        /*0028*/ 	.word	index@(_Z21bootstrap_mean_kernelPKfPfiiy)
        /*002c*/ 	.word	0x00000030
.L_16:


//--------------------- .nv.compat                --------------------------
	.section	.nv.compat,"",@"SHT_CUDA_COMPAT_INFO"
	.align	4
        /*0000*/ 	.byte	0x02, 0x09, 0x00, 0x00, 0x02, 0x02, 0x01, 0x00, 0x02, 0x05, 0x05, 0x00, 0x03, 0x07, 0x01, 0x01
        /*0010*/ 	.byte	0x02, 0x03, 0x00, 0x00, 0x02, 0x06, 0x01, 0x00, 0x04, 0x0b, 0x08, 0x00, 0x01, 0x00, 0x00, 0x00
        /*0020*/ 	.byte	0x00, 0x00, 0x00, 0x00


//--------------------- .nv.info._Z21bootstrap_mean_kernelPKfPfiiy --------------------------
	.section	.nv.info._Z21bootstrap_mean_kernelPKfPfiiy,"",@"SHT_CUDA_INFO"
	.sectionflags	@""
	.align	4


	//----- nvinfo : EIATTR_CUDA_API_VERSION
	.align		4
        /*0000*/ 	.byte	0x04, 0x37
        /*0002*/ 	.short	(.L_18 - .L_17)
.L_17:
        /*0004*/ 	.word	0x00000082


	//----- nvinfo : EIATTR_KPARAM_INFO
	.align		4
.L_18:
        /*0008*/ 	.byte	0x04, 0x17
        /*000a*/ 	.short	(.L_20 - .L_19)
.L_19:
        /*000c*/ 	.word	0x00000000
        /*0010*/ 	.short	0x0004
        /*0012*/ 	.short	0x0018
        /*0014*/ 	.byte	0x00, 0xf0, 0x21, 0x00


	//----- nvinfo : EIATTR_KPARAM_INFO
	.align		4
.L_20:
        /*0018*/ 	.byte	0x04, 0x17
        /*001a*/ 	.short	(.L_22 - .L_21)
.L_21:
        /*001c*/ 	.word	0x00000000
        /*0020*/ 	.short	0x0003
        /*0022*/ 	.short	0x0014
        /*0024*/ 	.byte	0x00, 0xf0, 0x11, 0x00


	//----- nvinfo : EIATTR_KPARAM_INFO
	.align		4
.L_22:
        /*0028*/ 	.byte	0x04, 0x17
        /*002a*/ 	.short	(.L_24 - .L_23)
.L_23:
        /*002c*/ 	.word	0x00000000
        /*0030*/ 	.short	0x0002
        /*0032*/ 	.short	0x0010
        /*0034*/ 	.byte	0x00, 0xf0, 0x11, 0x00


	//----- nvinfo : EIATTR_KPARAM_INFO
	.align		4
.L_24:
        /*0038*/ 	.byte	0x04, 0x17
        /*003a*/ 	.short	(.L_26 - .L_25)
.L_25:
        /*003c*/ 	.word	0x00000000
        /*0040*/ 	.short	0x0001
        /*0042*/ 	.short	0x0008
        /*0044*/ 	.byte	0x00, 0xf5, 0x21, 0x00


	//----- nvinfo : EIATTR_KPARAM_INFO
	.align		4
.L_26:
        /*0048*/ 	.byte	0x04, 0x17
        /*004a*/ 	.short	(.L_28 - .L_27)
.L_27:
        /*004c*/ 	.word	0x00000000
        /*0050*/ 	.short	0x0000
        /*0052*/ 	.short	0x0000
        /*0054*/ 	.byte	0x00, 0xf5, 0x21, 0x00


	//----- nvinfo : EIATTR_SPARSE_MMA_MASK
	.align		4
.L_28:
        /*0058*/ 	.byte	0x03, 0x50
        /*005a*/ 	.short	0x0000


	//----- nvinfo : EIATTR_MAXREG_COUNT
	.align		4
        /*005c*/ 	.byte	0x03, 0x1b
        /*005e*/ 	.short	0x00ff


	//----- nvinfo : EIATTR_NUM_BARRIERS
	.align		4
        /*0060*/ 	.byte	0x02, 0x4c
        /*0062*/ 	.byte	0x01
	.zero		1


	//----- nvinfo : EIATTR_MERCURY_ISA_VERSION
	.align		4
        /*0064*/ 	.byte	0x03, 0x5f
        /*0066*/ 	.short	0x0101


	//----- nvinfo : EIATTR_VRC_CTA_INIT_COUNT
	.align		4
        /*0068*/ 	.byte	0x02, 0x4a
	.zero		1
	.zero		1


	//----- nvinfo : EIATTR_EXIT_INSTR_OFFSETS
	.align		4
        /*006c*/ 	.byte	0x04, 0x1c
        /*006e*/ 	.short	(.L_30 - .L_29)


	//   ....[0]....
.L_29:
        /*0070*/ 	.word	0x00005950


	//   ....[1]....
        /*0074*/ 	.word	0x00005aa0


	//----- nvinfo : EIATTR_CRS_STACK_SIZE
	.align		4
.L_30:
        /*0078*/ 	.byte	0x04, 0x1e
        /*007a*/ 	.short	(.L_32 - .L_31)
.L_31:
        /*007c*/ 	.word	0x00000000


	//----- nvinfo : EIATTR_CBANK_PARAM_SIZE
	.align		4
.L_32:
        /*0080*/ 	.byte	0x03, 0x19
        /*0082*/ 	.short	0x0020


	//----- nvinfo : EIATTR_PARAM_CBANK
	.align		4
        /*0084*/ 	.byte	0x04, 0x0a
        /*0086*/ 	.short	(.L_34 - .L_33)
	.align		4
.L_33:
        /*0088*/ 	.word	index@(.nv.constant0._Z21bootstrap_mean_kernelPKfPfiiy)
        /*008c*/ 	.short	0x0380
        /*008e*/ 	.short	0x0020


	//----- nvinfo : EIATTR_SW_WAR
	.align		4
.L_34:
        /*0090*/ 	.byte	0x04, 0x36
        /*0092*/ 	.short	(.L_36 - .L_35)
.L_35:
        /*0094*/ 	.word	0x00000008
.L_36:


//--------------------- .nv.callgraph             --------------------------
	.section	.nv.callgraph,"",@"SHT_CUDA_CALLGRAPH"
	.align	4
	.sectionentsize	8
	.align		4
        /*0000*/ 	.word	0x00000000
	.align		4
        /*0004*/ 	.word	0xffffffff
	.align		4
        /*0008*/ 	.word	0x00000000
	.align		4
        /*000c*/ 	.word	0xfffffffe
	.align		4
        /*0010*/ 	.word	0x00000000
	.align		4
        /*0014*/ 	.word	0xfffffffd
	.align		4
        /*0018*/ 	.word	0x00000000
	.align		4
        /*001c*/ 	.word	0xfffffffc


//--------------------- .nv.constant4             --------------------------
	.section	.nv.constant4,"a",@progbits
	.align	8
	.align		8
.nv.constant4:
        /*0000*/ 	.dword	precalc_xorwow_matrix
	.align		8
        /*0008*/ 	.dword	precalc_xorwow_offset_matrix
	.align		8
        /*0010*/ 	.dword	mrg32k3aM1
	.align		8
        /*0018*/ 	.dword	mrg32k3aM2
	.align		8
        /*0020*/ 	.dword	mrg32k3aM1SubSeq
	.align		8
        /*0028*/ 	.dword	mrg32k3aM2SubSeq
	.align		8
        /*0030*/ 	.dword	mrg32k3aM1Seq
	.align		8
        /*0038*/ 	.dword	mrg32k3aM2Seq


//--------------------- .nv.constant3             --------------------------
	.section	.nv.constant3,"a",@progbits
	.align	8
.nv.constant3:
	.type		__cr_lgamma_table,@object
	.size		__cr_lgamma_table,(.L_8 - __cr_lgamma_table)
__cr_lgamma_table:
        /*0000*/ 	.byte	0x00, 0x00, 0x00, 0x00, 0x00, 0x00, 0x00, 0x00, 0x00, 0x00, 0x00, 0x00, 0x00, 0x00, 0x00, 0x00
        /*0010*/ 	.byte	0xef, 0x39, 0xfa, 0xfe, 0x42, 0x2e, 0xe6, 0x3f, 0x02, 0x20, 0x2a, 0xfa, 0x0b, 0xab, 0xfc, 0x3f
        /*0020*/ 	.byte	0xf9, 0x2c, 0x92, 0x7c, 0xa7, 0x6c, 0x09, 0x40, 0xc9, 0x79, 0x44, 0x3c, 0x64, 0x26, 0x13, 0x40
        /*0030*/ 	.byte	0xca, 0x01, 0xcf, 0x3a, 0x27, 0x51, 0x1a, 0x40, 0x30, 0xcc, 0x2d, 0xf3, 0xe1, 0x0c, 0x21, 0x40
        /*0040*/ 	.byte	0x0d, 0xb7, 0xfc, 0x82, 0x8e, 0x35, 0x25, 0x40
.L_8:


//--------------------- .text._Z21bootstrap_mean_kernelPKfPfiiy --------------------------
	.section	.text._Z21bootstrap_mean_kernelPKfPfiiy,"ax",@progbits
	.align	128
        .global         _Z21bootstrap_mean_kernelPKfPfiiy
        .type           _Z21bootstrap_mean_kernelPKfPfiiy,@function
        .size           _Z21bootstrap_mean_kernelPKfPfiiy,(.L_x_39 - _Z21bootstrap_mean_kernelPKfPfiiy)
        .other          _Z21bootstrap_mean_kernelPKfPfiiy,@"STO_CUDA_ENTRY STV_DEFAULT"
_Z21bootstrap_mean_kernelPKfPfiiy:
.text._Z21bootstrap_mean_kernelPKfPfiiy:
[----:B------:R-:W0:Y:S08]  /*0000*/  LDC R1, c[0x0][0x37c] ;  /* 0x0000df00ff017b82 */ /* 0x000e300000000800 */
[----:B------:R-:W1:Y:S01]  /*0010*/  LDC.64 R2, c[0x0][0x398] ;  /* 0x0000e600ff027b82 */ /* 0x000e620000000a00 */
[----:B------:R-:W2:Y:S01]  /*0020*/  LDCU UR7, c[0x0][0x394] ;  /* 0x00007280ff0777ac */ /* 0x000ea20008000800 */
[----:B0-----:R-:W-:Y:S01]  /*0030*/  VIADD R1, R1, 0xffffffd0 ;  /* 0xffffffd001017836 */ /* 0x001fe20000000000 */
[----:B------:R-:W0:Y:S01]  /*0040*/  LDCU.64 UR8, c[0x0][0x358] ;  /* 0x00006b00ff0877ac */ /* 0x000e220008000a00 */
[----:B--2---:R-:W-:Y:S01]  /*0050*/  UISETP.NE.AND UP0, UPT, UR7, URZ, UPT ;  /* 0x000000ff0700728c */ /* 0x004fe2000bf05270 */
[----:B-1----:R-:W-:-:S02]  /*0060*/  LOP3.LUT R0, R2, 0xaad26b49, RZ, 0x3c, !PT ;  /* 0xaad26b4902007812 */ /* 0x002fc400078e3cff */
[----:B------:R-:W-:-:S03]  /*0070*/  LOP3.LUT R2, R3, 0xf7dcefdd, RZ, 0x3c, !PT ;  /* 0xf7dcefdd03027812 */ /* 0x000fc600078e3cff */
[----:B------:R-:W-:Y:S02]  /*0080*/  IMAD R0, R0, 0x4182bed5, RZ ;  /* 0x4182bed500007824 */ /* 0x000fe400078e02ff */
[----:B------:R-:W-:Y:S02]  /*0090*/  IMAD R3, R2, -0x658354e5, RZ ;  /* 0x9a7cab1b02037824 */ /* 0x000fe400078e02ff */
[C---:B------:R-:W-:Y:S01]  /*00a0*/  VIADD R5, R0.reuse, 0x583f19 ;  /* 0x00583f1900057836 */ /* 0x040fe20000000000 */
[C---:B------:R-:W-:Y:S01]  /*00b0*/  LOP3.LUT R6, R0.reuse, 0x159a55e5, RZ, 0x3c, !PT ;  /* 0x159a55e500067812 */ /* 0x040fe200078e3cff */
[C---:B------:R-:W-:Y:S01]  /*00c0*/  VIADD R7, R3.reuse, 0x1f123bb5 ;  /* 0x1f123bb503077836 */ /* 0x040fe20000000000 */
[C---:B------:R-:W-:Y:S02]  /*00d0*/  IADD3 R2, PT, PT, R0.reuse, 0x64f0c9, R3 ;  /* 0x0064f0c900027810 */ /* 0x040fe40007ffe003 */
[----:B------:R-:W-:Y:S01]  /*00e0*/  LOP3.LUT R4, R3, 0x5491333, RZ, 0x3c, !PT ;  /* 0x0549133303047812 */ /* 0x000fe200078e3cff */
[----:B------:R-:W-:Y:S01]  /*00f0*/  VIADD R3, R0, 0x75bcd15 ;  /* 0x075bcd1500037836 */ /* 0x000fe20000000000 */
[----:B------:R1:W-:Y:S01]  /*0100*/  STL.64 [R1+0x8], R6 ;  /* 0x0000080601007387 */ /* 0x0003e20000100a00 */
[----:B------:R-:W-:-:S03]  /*0110*/  IMAD.MOV.U32 R0, RZ, RZ, R1 ;  /* 0x000000ffff007224 */ /* 0x000fc600078e0001 */
[----:B------:R1:W-:Y:S04]  /*0120*/  STL.64 [R1], R2 ;  /* 0x0000000201007387 */ /* 0x0003e80000100a00 */
[----:B------:R1:W-:Y:S01]  /*0130*/  STL.64 [R1+0x10], R4 ;  /* 0x0000100401007387 */ /* 0x0003e20000100a00 */
[----:B0-----:R-:W-:Y:S05]  /*0140*/  BRA.U !UP0, `(.L_x_0) ;  /* 0x0000002508487547 */ /* 0x001fea000b800000 */
[----:B-1----:R-:W-:Y:S01]  /*0150*/  IMAD.MOV.U32 R2, RZ, RZ, RZ ;  /* 0x000000ffff027224 */ /* 0x002fe200078e00ff */
[----:B------:R-:W0:Y:S01]  /*0160*/  LDCU UR6, c[0x0][0x394] ;  /* 0x00007280ff0677ac */ /* 0x000e220008000800 */
[----:B------:R-:W-:-:S12]  /*0170*/  USHF.R.S32.HI UR7, URZ, 0x1f, UR7 ;  /* 0x0000001fff077899 */ /* 0x000fd80008011407 */
.L_x_8:
[----:B0-----:R-:W-:-:S04]  /*0180*/  ULOP3.LUT UR4, UR6, 0x3, URZ, 0xc0, !UPT ;  /* 0x0000000306047892 */ /* 0x001fc8000f8ec0ff */
[----:B------:R-:W-:-:S04]  /*0190*/  UISETP.NE.U32.AND UP0, UPT, UR4, URZ, UPT ;  /* 0x000000ff0400728c */ /* 0x000fc8000bf05070 */
[----:B------:R-:W-:-:S09]  /*01a0*/  UISETP.NE.AND.EX UP0, UPT, URZ, URZ, UPT, UP0 ;  /* 0x000000ffff00728c */ /* 0x000fd2000bf05300 */
[----:B-12---:R-:W-:Y:S05]  /*01b0*/  BRA.U !UP0, `(.L_x_1) ;  /* 0x00000025080c7547 */ /* 0x006fea000b800000 */
[----:B------:R-:W0:Y:S01]  /*01c0*/  LDC.64 R8, c[0x4][RZ] ;  /* 0x01000000ff087b82 */ /* 0x000e220000000a00 */
[----:B------:R-:W-:Y:S01]  /*01d0*/  IMAD.MOV.U32 R13, RZ, RZ, RZ ;  /* 0x000000ffff0d7224 */ /* 0x000fe200078e00ff */
[----:B------:R-:W-:Y:S02]  /*01e0*/  CS2R R4, SRZ ;  /* 0x0000000000047805 */ /* 0x000fe4000001ff00 */
[----:B------:R-:W-:Y:S01]  /*01f0*/  CS2R R6, SRZ ;  /* 0x0000000000067805 */ /* 0x000fe2000001ff00 */
[----:B------:R-:W-:Y:S02]  /*0200*/  IMAD.MOV.U32 R3, RZ, RZ, RZ ;  /* 0x000000ffff037224 */ /* 0x000fe400078e00ff */
[----:B0-----:R-:W-:-:S07]  /*0210*/  IMAD.WIDE.U32 R8, R2, 0xc80, R8 ;  /* 0x00000c8002087825 */ /* 0x001fce00078e0008 */
.L_x_3:
[----:B------:R-:W-:-:S06]  /*0220*/  IMAD R12, R13, 0x4, R0 ;  /* 0x000000040d0c7824 */ /* 0x000fcc00078e0200 */
[----:B------:R-:W5:Y:S01]  /*0230*/  LDL R12, [R12+0x4] ;  /* 0x000004000c0c7983 */ /* 0x000f620000100800 */
[----:B------:R-:W-:Y:S02]  /*0240*/  IMAD.SHL.U32 R14, R13, 0x20, RZ ;  /* 0x000000200d0e7824 */ /* 0x000fe400078e00ff */
[----:B------:R-:W-:-:S07]  /*0250*/  IMAD.MOV.U32 R15, RZ, RZ, RZ ;  /* 0x000000ffff0f7224 */ /* 0x000fce00078e00ff */
.L_x_2:
[----:B-----5:R-:W-:Y:S01]  /*0260*/  SHF.R.U32.HI R21, RZ, R15, R12 ;  /* 0x0000000fff157219 */ /* 0x020fe2000001160c */
[----:B------:R-:W-:-:S03]  /*0270*/  IMAD.IADD R10, R14, 0x1, R15 ;  /* 0x000000010e0a7824 */ /* 0x000fc600078e020f */
[----:B------:R-:W-:-:S04]  /*0280*/  LOP3.LUT R11, R21, 0x1, RZ, 0xc0, !PT ;  /* 0x00000001150b7812 */ /* 0x000fc800078ec0ff */
[----:B------:R-:W-:Y:S01]  /*0290*/  ISETP.NE.U32.AND P0, PT, R11, 0x1, PT ;  /* 0x000000010b00780c */ /* 0x000fe20003f05070 */
[----:B------:R-:W-:-:S03]  /*02a0*/  IMAD R11, R10, 0x5, RZ ;  /* 0x000000050a0b7824 */ /* 0x000fc600078e02ff */
[----:B------:R-:W-:Y:S01]  /*02b0*/  R2P PR, R21, 0x7e ;  /* 0x0000007e15007804 */ /* 0x000fe20000000000 */
[----:B------:R-:W-:-:S08]  /*02c0*/  IMAD.WIDE.U32 R10, R11, 0x4, R8 ;  /* 0x000000040b0a7825 */ /* 0x000fd000078e0008 */
[----:B------:R-:W2:Y:S04]  /*02d0*/  @!P0 LDG.E R22, desc[UR8][R10.64+0x10] ;  /* 0x000010080a168981 */ /* 0x000ea8000c1e1900 */
[----:B------:R-:W3:Y:S04]  /*02e0*/  @P1 LDG.E R24, desc[UR8][R10.64+0x24] ;  /* 0x000024080a181981 */ /* 0x000ee8000c1e1900 */
[----:B------:R-:W4:Y:S04]  /*02f0*/  @P2 LDG.E R26, desc[UR8][R10.64+0x38] ;  /* 0x000038080a1a2981 */ /* 0x000f28000c1e1900 */
[----:B------:R-:W4:Y:S04]  /*0300*/  @!P0 LDG.E R18, desc[UR8][R10.64] ;  /* 0x000000080a128981 */ /* 0x000f28000c1e1900 */
[----:B------:R-:W4:Y:S04]  /*0310*/  @P3 LDG.E R28, desc[UR8][R10.64+0x4c] ;  /* 0x00004c080a1c3981 */ /* 0x000f28000c1e1900 */
[----:B------:R-:W4:Y:S04]  /*0320*/  @!P0 LDG.E R17, desc[UR8][R10.64+0x4] ;  /* 0x000004080a118981 */ /* 0x000f28000c1e1900 */
[----:B------:R-:W4:Y:S04]  /*0330*/  @P4 LDG.E R23, desc[UR8][R10.64+0x60] ;  /* 0x000060080a174981 */ /* 0x000f28000c1e1900 */
[----:B------:R-:W4:Y:S04]  /*0340*/  @!P0 LDG.E R20, desc[UR8][R10.64+0x8] ;  /* 0x000008080a148981 */ /* 0x000f28000c1e1900 */
[----:B------:R-:W4:Y:S04]  /*0350*/  @!P0 LDG.E R19, desc[UR8][R10.64+0xc] ;  /* 0x00000c080a138981 */ /* 0x000f28000c1e1900 */
[----:B------:R-:W4:Y:S04]  /*0360*/  @P5 LDG.E R16, desc[UR8][R10.64+0x74] ;  /* 0x000074080a105981 */ /* 0x000f28000c1e1900 */
[----:B------:R-:W4:Y:S04]  /*0370*/  @P2 LDG.E R25, desc[UR8][R10.64+0x34] ;  /* 0x000034080a192981 */ /* 0x000f28000c1e1900 */
[----:B------:R-:W4:Y:S01]  /*0380*/  @P5 LDG.E R27, desc[UR8][R10.64+0x68] ;  /* 0x000068080a1b5981 */ /* 0x000f22000c1e1900 */
[----:B--2---:R-:W-:-:S03]  /*0390*/  @!P0 LOP3.LUT R5, R5, R22, RZ, 0x3c, !PT ;  /* 0x0000001605058212 */ /* 0x004fc600078e3cff */
[----:B------:R-:W2:Y:S01]  /*03a0*/  @P2 LDG.E R22, desc[UR8][R10.64+0x28] ;  /* 0x000028080a162981 */ /* 0x000ea2000c1e1900 */
[----:B---3--:R-:W-:-:S03]  /*03b0*/  @P1 LOP3.LUT R5, R5, R24, RZ, 0x3c, !PT ;  /* 0x0000001805051212 */ /* 0x008fc600078e3cff */
[----:B------:R-:W3:Y:S01]  /*03c0*/  @P2 LDG.E R24, desc[UR8][R10.64+0x30] ;  /* 0x000030080a182981 */ /* 0x000ee2000c1e1900 */
[----:B----4-:R-:W-:-:S03]  /*03d0*/  @P2 LOP3.LUT R5, R5, R26, RZ, 0x3c, !PT ;  /* 0x0000001a05052212 */ /* 0x010fc600078e3cff */
[----:B------:R-:W4:Y:S01]  /*03e0*/  @P6 LDG.E R26, desc[UR8][R10.64+0x88] ;  /* 0x000088080a1a6981 */ /* 0x000f22000c1e1900 */
[----:B------:R-:W-:-:S03]  /*03f0*/  @!P0 LOP3.LUT R3, R3, R18, RZ, 0x3c, !PT ;  /* 0x0000001203038212 */ /* 0x000fc600078e3cff */
[----:B------:R-:W2:Y:S01]  /*0400*/  @P1 LDG.E R18, desc[UR8][R10.64+0x14] ;  /* 0x000014080a121981 */ /* 0x000ea2000c1e1900 */
[----:B------:R-:W-:Y:S02]  /*0410*/  @P3 LOP3.LUT R5, R5, R28, RZ, 0x3c, !PT ;  /* 0x0000001c05053212 */ /* 0x000fe400078e3cff */
[----:B------:R-:W-:Y:S02]  /*0420*/  @!P0 LOP3.LUT R6, R6, R17, RZ, 0x3c, !PT ;  /* 0x0000001106068212 */ /* 0x000fe400078e3cff */
[----:B------:R-:W3:Y:S01]  /*0430*/  @P1 LDG.E R17, desc[UR8][R10.64+0x18] ;  /* 0x000018080a111981 */ /* 0x000ee2000c1e1900 */
[----:B------:R-:W-:-:S03]  /*0440*/  @P4 LOP3.LUT R5, R5, R23, RZ, 0x3c, !PT ;  /* 0x0000001705054212 */ /* 0x000fc600078e3cff */
[----:B------:R-:W4:Y:S01]  /*0450*/  @P2 LDG.E R23, desc[UR8][R10.64+0x2c] ;  /* 0x00002c080a172981 */ /* 0x000f22000c1e1900 */
[----:B------:R-:W-:-:S03]  /*0460*/  @!P0 LOP3.LUT R7, R7, R20, RZ, 0x3c, !PT ;  /* 0x0000001407078212 */ /* 0x000fc600078e3cff */
[----:B------:R-:W4:Y:S01]  /*0470*/  @P1 LDG.E R20, desc[UR8][R10.64+0x1c] ;  /* 0x00001c080a141981 */ /* 0x000f22000c1e1900 */
[----:B------:R-:W-:-:S03]  /*0480*/  @!P0 LOP3.LUT R4, R4, R19, RZ, 0x3c, !PT ;  /* 0x0000001304048212 */ /* 0x000fc600078e3cff */
[----:B------:R-:W4:Y:S01]  /*0490*/  @P1 LDG.E R19, desc[UR8][R10.64+0x20] ;  /* 0x000020080a131981 */ /* 0x000f22000c1e1900 */
[----:B------:R-:W-:-:S03]  /*04a0*/  @P5 LOP3.LUT R5, R5, R16, RZ, 0x3c, !PT ;  /* 0x0000001005055212 */ /* 0x000fc600078e3cff */
[----:B------:R-:W4:Y:S01]  /*04b0*/  @P3 LDG.E R16, desc[UR8][R10.64+0x3c] ;  /* 0x00003c080a103981 */ /* 0x000f22000c1e1900 */
[----:B--2---:R-:W-:-:S03]  /*04c0*/  @P1 LOP3.LUT R3, R3, R18, RZ, 0x3c, !PT ;  /* 0x0000001203031212 */ /* 0x004fc600078e3cff */
[----:B------:R-:W2:Y:S01]  /*04d0*/  @P3 LDG.E R18, desc[UR8][R10.64+0x44] ;  /* 0x000044080a123981 */ /* 0x000ea2000c1e1900 */
[----:B------:R-:W-:-:S03]  /*04e0*/  @P2 LOP3.LUT R3, R3, R22, RZ, 0x3c, !PT ;  /* 0x0000001603032212 */ /* 0x000fc600078e3cff */
[----:B------:R-:W2:Y:S01]  /*04f0*/  @P5 LDG.E R22, desc[UR8][R10.64+0x64] ;  /* 0x000064080a165981 */ /* 0x000ea2000c1e1900 */
[----:B---3--:R-:W-:-:S03]  /*0500*/  @P1 LOP3.LUT R6, R6, R17, RZ, 0x3c, !PT ;  /* 0x0000001106061212 */ /* 0x008fc600078e3cff */
[----:B------:R-:W3:Y:S01]  /*0510*/  @P3 LDG.E R17, desc[UR8][R10.64+0x40] ;  /* 0x000040080a113981 */ /* 0x000ee2000c1e1900 */
[----:B----4-:R-:W-:-:S03]  /*0520*/  @P2 LOP3.LUT R6, R6, R23, RZ, 0x3c, !PT ;  /* 0x0000001706062212 */ /* 0x010fc600078e3cff */
[----:B------:R-:W4:Y:S01]  /*0530*/  @P4 LDG.E R23, desc[UR8][R10.64+0x54] ;  /* 0x000054080a174981 */ /* 0x000f22000c1e1900 */
[----:B------:R-:W-:-:S03]  /*0540*/  @P1 LOP3.LUT R7, R7, R20, RZ, 0x3c, !PT ;  /* 0x0000001407071212 */ /* 0x000fc600078e3cff */
[----:B------:R-:W4:Y:S01]  /*0550*/  @P4 LDG.E R20, desc[UR8][R10.64+0x58] ;  /* 0x000058080a144981 */ /* 0x000f22000c1e1900 */
[----:B------:R-:W-:-:S03]  /*0560*/  @P1 LOP3.LUT R4, R4, R19, RZ, 0x3c, !PT ;  /* 0x0000001304041212 */ /* 0x000fc600078e3cff */
[----:B------:R-:W4:Y:S01]  /*0570*/  @P3 LDG.E R19, desc[UR8][R10.64+0x48] ;  /* 0x000048080a133981 */ /* 0x000f22000c1e1900 */
[----:B------:R-:W-:-:S03]  /*0580*/  @P3 LOP3.LUT R3, R3, R16, RZ, 0x3c, !PT ;  /* 0x0000001003033212 */ /* 0x000fc600078e3cff */
[----:B------:R-:W4:Y:S01]  /*0590*/  @P4 LDG.E R16, desc[UR8][R10.64+0x50] ;  /* 0x000050080a104981 */ /* 0x000f22000c1e1900 */
[----:B------:R-:W-:Y:S02]  /*05a0*/  @P2 LOP3.LUT R7, R7, R24, RZ, 0x3c, !PT ;  /* 0x0000001807072212 */ /* 0x000fe400078e3cff */
[----:B------:R-:W-:Y:S01]  /*05b0*/  @P2 LOP3.LUT R4, R4, R25, RZ, 0x3c, !PT ;  /* 0x0000001904042212 */ /* 0x000fe200078e3cff */
[----:B------:R-:W4:Y:S04]  /*05c0*/  @P5 LDG.E R24, desc[UR8][R10.64+0x6c] ;  /* 0x00006c080a185981 */ /* 0x000f28000c1e1900 */
[----:B------:R-:W4:Y:S01]  /*05d0*/  @P4 LDG.E R25, desc[UR8][R10.64+0x5c] ;  /* 0x00005c080a194981 */ /* 0x000f22000c1e1900 */
[----:B------:R-:W-:Y:S02]  /*05e0*/  LOP3.LUT P0, RZ, R21, 0x80, RZ, 0xc0, !PT ;  /* 0x0000008015ff7812 */ /* 0x000fe4000780c0ff */
[----:B--2---:R-:W-:-:S02]  /*05f0*/  @P3 LOP3.LUT R7, R7, R18, RZ, 0x3c, !PT ;  /* 0x0000001207073212 */ /* 0x004fc400078e3cff */
[----:B------:R-:W2:Y:S01]  /*0600*/  @P6 LDG.E R18, desc[UR8][R10.64+0x80] ;  /* 0x000080080a126981 */ /* 0x000ea2000c1e1900 */
[----:B---3--:R-:W-:-:S03]  /*0610*/  @P3 LOP3.LUT R6, R6, R17, RZ, 0x3c, !PT ;  /* 0x0000001106063212 */ /* 0x008fc600078e3cff */
[----:B------:R-:W3:Y:S01]  /*0620*/  @P5 LDG.E R17, desc[UR8][R10.64+0x70] ;  /* 0x000070080a115981 */ /* 0x000ee2000c1e1900 */
[----:B----4-:R-:W-:-:S03]  /*0630*/  @P4 LOP3.LUT R6, R6, R23, RZ, 0x3c, !PT ;  /* 0x0000001706064212 */ /* 0x010fc600078e3cff */
[----:B------:R-:W4:Y:S01]  /*0640*/  @P6 LDG.E R23, desc[UR8][R10.64+0x84] ;  /* 0x000084080a176981 */ /* 0x000f22000c1e1900 */
[----:B------:R-:W-:Y:S02]  /*0650*/  @P4 LOP3.LUT R7, R7, R20, RZ, 0x3c, !PT ;  /* 0x0000001407074212 */ /* 0x000fe400078e3cff */
[----:B------:R-:W-:Y:S01]  /*0660*/  @P3 LOP3.LUT R4, R4, R19, RZ, 0x3c, !PT ;  /* 0x0000001304043212 */ /* 0x000fe200078e3cff */
[----:B------:R-:W4:Y:S01]  /*0670*/  @P0 LDG.E R20, desc[UR8][R10.64+0x8c] ;  /* 0x00008c080a140981 */ /* 0x000f22000c1e1900 */
[----:B------:R-:W-:-:S03]  /*0680*/  @P4 LOP3.LUT R3, R3, R16, RZ, 0x3c, !PT ;  /* 0x0000001003034212 */ /* 0x000fc600078e3cff */
[----:B------:R-:W4:Y:S01]  /*0690*/  @P6 LDG.E R19, desc[UR8][R10.64+0x7c] ;  /* 0x00007c080a136981 */ /* 0x000f22000c1e1900 */
[----:B------:R-:W-:-:S03]  /*06a0*/  @P5 LOP3.LUT R6, R6, R27, RZ, 0x3c, !PT ;  /* 0x0000001b06065212 */ /* 0x000fc600078e3cff */
[----:B------:R-:W4:Y:S01]  /*06b0*/  @P6 LDG.E R16, desc[UR8][R10.64+0x78] ;  /* 0x000078080a106981 */ /* 0x000f22000c1e1900 */
[----:B------:R-:W-:Y:S02]  /*06c0*/  @P5 LOP3.LUT R3, R3, R22, RZ, 0x3c, !PT ;  /* 0x0000001603035212 */ /* 0x000fe400078e3cff */
[----:B------:R-:W-:Y:S01]  /*06d0*/  @P4 LOP3.LUT R4, R4, R25, RZ, 0x3c, !PT ;  /* 0x0000001904044212 */ /* 0x000fe200078e3cff */
[----:B------:R-:W4:Y:S01]  /*06e0*/  @P0 LDG.E R22, desc[UR8][R10.64+0x94] ;  /* 0x000094080a160981 */ /* 0x000f22000c1e1900 */
[----:B------:R-:W-:-:S03]  /*06f0*/  @P5 LOP3.LUT R7, R7, R24, RZ, 0x3c, !PT ;  /* 0x0000001807075212 */ /* 0x000fc600078e3cff */
[----:B------:R-:W4:Y:S04]  /*0700*/  @P0 LDG.E R25, desc[UR8][R10.64+0x90] ;  /* 0x000090080a190981 */ /* 0x000f28000c1e1900 */
[----:B------:R-:W4:Y:S04]  /*0710*/  @P0 LDG.E R27, desc[UR8][R10.64+0x98] ;  /* 0x000098080a1b0981 */ /* 0x000f28000c1e1900 */
[----:B------:R-:W4:Y:S01]  /*0720*/  @P0 LDG.E R24, desc[UR8][R10.64+0x9c] ;  /* 0x00009c080a180981 */ /* 0x000f22000c1e1900 */
[----:B------:R-:W-:Y:S02]  /*0730*/  @P6 LOP3.LUT R5, R5, R26, RZ, 0x3c, !PT ;  /* 0x0000001a05056212 */ /* 0x000fe400078e3cff */
[----:B--2---:R-:W-:-:S02]  /*0740*/  @P6 LOP3.LUT R7, R7, R18, RZ, 0x3c, !PT ;  /* 0x0000001207076212 */ /* 0x004fc400078e3cff */
[----:B---3--:R-:W-:-:S04]  /*0750*/  @P5 LOP3.LUT R4, R4, R17, RZ, 0x3c, !PT ;  /* 0x0000001104045212 */ /* 0x008fc800078e3cff */
[----:B----4-:R-:W-:Y:S02]  /*0760*/  @P6 LOP3.LUT R4, R4, R23, RZ, 0x3c, !PT ;  /* 0x0000001704046212 */ /* 0x010fe400078e3cff */
[----:B------:R-:W-:Y:S02]  /*0770*/  @P6 LOP3.LUT R6, R6, R19, RZ, 0x3c, !PT ;  /* 0x0000001306066212 */ /* 0x000fe400078e3cff */
[----:B------:R-:W-:-:S04]  /*0780*/  @P6 LOP3.LUT R3, R3, R16, RZ, 0x3c, !PT ;  /* 0x0000001003036212 */ /* 0x000fc800078e3cff */
[----:B------:R-:W-:Y:S02]  /*0790*/  @P0 LOP3.LUT R3, R3, R20, RZ, 0x3c, !PT ;  /* 0x0000001403030212 */ /* 0x000fe400078e3cff */
[----:B------:R-:W-:Y:S02]  /*07a0*/  @P0 LOP3.LUT R7, R7, R22, RZ, 0x3c, !PT ;  /* 0x0000001607070212 */ /* 0x000fe400078e3cff */
[----:B------:R-:W-:Y:S02]  /*07b0*/  @P0 LOP3.LUT R6, R6, R25, RZ, 0x3c, !PT ;  /* 0x0000001906060212 */ /* 0x000fe400078e3cff */
[----:B------:R-:W-:Y:S02]  /*07c0*/  @P0 LOP3.LUT R4, R4, R27, RZ, 0x3c, !PT ;  /* 0x0000001b04040212 */ /* 0x000fe400078e3cff */
[----:B------:R-:W-:Y:S02]  /*07d0*/  @P0 LOP3.LUT R5, R5, R24, RZ, 0x3c, !PT ;  /* 0x0000001805050212 */ /* 0x000fe400078e3cff */
[----:B------:R-:W-:-:S13]  /*07e0*/  R2P PR, R21.B1, 0x7f ;  /* 0x0000007f15007804 */ /* 0x000fda0000001000 */
[----:B------:R-:W2:Y:S04]  /*07f0*/  @P0 LDG.E R20, desc[UR8][R10.64+0xa0] ;  /* 0x0000a0080a140981 */ /* 0x000ea8000c1e1900 */
[----:B------:R-:W3:Y:S04]  /*0800*/  @P0 LDG.E R22, desc[UR8][R10.64+0xb0] ;  /* 0x0000b0080a160981 */ /* 0x000ee8000c1e1900 */
[----:B------:R-:W4:Y:S04]  /*0810*/  @P1 LDG.E R24, desc[UR8][R10.64+0xc4] ;  /* 0x0000c4080a181981 */ /* 0x000f28000c1e1900 */
        /* <DEDUP_REMOVED lines=8> */
[----:B------:R-:W4:Y:S01]  /*08a0*/  @P4 LDG.E R27, desc[UR8][R10.64+0xf4] ;  /* 0x0000f4080a1b4981 */ /* 0x000f22000c1e1900 */
[----:B--2---:R-:W-:-:S03]  /*08b0*/  @P0 LOP3.LUT R3, R3, R20, RZ, 0x3c, !PT ;  /* 0x0000001403030212 */ /* 0x004fc600078e3cff */
        /* <DEDUP_REMOVED lines=21> */
[----:B--2---:R-:W-:Y:S02]  /*0a10*/  @P0 LOP3.LUT R7, R7, R20, RZ, 0x3c, !PT ;  /* 0x0000001407070212 */ /* 0x004fe400078e3cff */
[----:B------:R-:W-:Y:S01]  /*0a20*/  LOP3.LUT P0, RZ, R21, 0x8000, RZ, 0xc0, !PT ;  /* 0x0000800015ff7812 */ /* 0x000fe2000780c0ff */
[----:B------:R-:W2:Y:S01]  /*0a30*/  @P2 LDG.E R20, desc[UR8][R10.64+0xd0] ;  /* 0x0000d0080a142981 */ /* 0x000ea2000c1e1900 */
[----:B---3--:R-:W-:-:S03]  /*0a40*/  @P1 LOP3.LUT R3, R3, R22, RZ, 0x3c, !PT ;  /* 0x0000001603031212 */ /* 0x008fc600078e3cff */
[----:B------:R-:W3:Y:S04]  /*0a50*/  @P2 LDG.E R21, desc[UR8][R10.64+0xd4] ;  /* 0x0000d4080a152981 */ /* 0x000ee8000c1e1900 */
[----:B------:R-:W2:Y:S01]  /*0a60*/  @P3 LDG.E R22, desc[UR8][R10.64+0xdc] ;  /* 0x0000dc080a163981 */ /* 0x000ea2000c1e1900 */
[----:B----4-:R-:W-:-:S03]  /*0a70*/  @P6 LOP3.LUT R5, R5, R26, RZ, 0x3c, !PT ;  /* 0x0000001a05056212 */ /* 0x010fc600078e3cff */
[----:B------:R-:W4:Y:S01]  /*0a80*/  @P4 LDG.E R26, desc[UR8][R10.64+0xf0] ;  /* 0x0000f0080a1a4981 */ /* 0x000f22000c1e1900 */
[----:B------:R-:W-:-:S03]  /*0a90*/  @P1 LOP3.LUT R7, R7, R24, RZ, 0x3c, !PT ;  /* 0x0000001807071212 */ /* 0x000fc600078e3cff */
[----:B------:R-:W4:Y:S01]  /*0aa0*/  @P3 LDG.E R24, desc[UR8][R10.64+0xe4] ;  /* 0x0000e4080a183981 */ /* 0x000f22000c1e1900 */
[----:B------:R-:W-:Y:S02]  /*0ab0*/  @P2 LOP3.LUT R3, R3, R18, RZ, 0x3c, !PT ;  /* 0x0000001203032212 */ /* 0x000fe400078e3cff */
[----:B------:R-:W-:Y:S01]  /*0ac0*/  @P2 LOP3.LUT R6, R6, R17, RZ, 0x3c, !PT ;  /* 0x0000001106062212 */ /* 0x000fe200078e3cff */
[----:B------:R-:W4:Y:S04]  /*0ad0*/  @P5 LDG.E R18, desc[UR8][R10.64+0x10c] ;  /* 0x00010c080a125981 */ /* 0x000f28000c1e1900 */
[----:B------:R-:W4:Y:S01]  /*0ae0*/  @P5 LDG.E R17, desc[UR8][R10.64+0x108] ;  /* 0x000108080a115981 */ /* 0x000f22000c1e1900 */
[----:B------:R-:W-:-:S03]  /*0af0*/  @P3 LOP3.LUT R6, R6, R23, RZ, 0x3c, !PT ;  /* 0x0000001706063212 */ /* 0x000fc600078e3cff */
[----:B------:R-:W4:Y:S01]  /*0b00*/  @P6 LDG.E R23, desc[UR8][R10.64+0x124] ;  /* 0x000124080a176981 */ /* 0x000f22000c1e1900 */
[----:B------:R-:W-:-:S03]  /*0b10*/  @P4 LOP3.LUT R6, R6, R27, RZ, 0x3c, !PT ;  /* 0x0000001b06064212 */ /* 0x000fc600078e3cff */
[----:B------:R-:W4:Y:S01]  /*0b20*/  @P0 LDG.E R27, desc[UR8][R10.64+0x138] ;  /* 0x000138080a1b0981 */ /* 0x000f22000c1e1900 */
[----:B---3--:R-:W-:-:S03]  /*0b30*/  @P2 LOP3.LUT R4, R4, R21, RZ, 0x3c, !PT ;  /* 0x0000001504042212 */ /* 0x008fc600078e3cff */
[----:B------:R-:W3:Y:S01]  /*0b40*/  @P5 LDG.E R21, desc[UR8][R10.64+0x110] ;  /* 0x000110080a155981 */ /* 0x000ee2000c1e1900 */
[----:B--2---:R-:W-:Y:S02]  /*0b50*/  @P3 LOP3.LUT R3, R3, R22, RZ, 0x3c, !PT ;  /* 0x0000001603033212 */ /* 0x004fe400078e3cff */
[----:B------:R-:W-:Y:S01]  /*0b60*/  @P3 LOP3.LUT R4, R4, R25, RZ, 0x3c, !PT ;  /* 0x0000001904043212 */ /* 0x000fe200078e3cff */
[----:B------:R-:W2:Y:S01]  /*0b70*/  @P6 LDG.E R22, desc[UR8][R10.64+0x120] ;  /* 0x000120080a166981 */ /* 0x000ea2000c1e1900 */
[----:B------:R-:W-:Y:S02]  /*0b80*/  @P2 LOP3.LUT R7, R7, R20, RZ, 0x3c, !PT ;  /* 0x0000001407072212 */ /* 0x000fe400078e3cff */
[----:B----4-:R-:W-:Y:S01]  /*0b90*/  @P4 LOP3.LUT R3, R3, R26, RZ, 0x3c, !PT ;  /* 0x0000001a03034212 */ /* 0x010fe200078e3cff */
[----:B------:R-:W4:Y:S01]  /*0ba0*/  @P6 LDG.E R20, desc[UR8][R10.64+0x118] ;  /* 0x000118080a146981 */ /* 0x000f22000c1e1900 */
[----:B------:R-:W-:-:S03]  /*0bb0*/  @P4 LOP3.LUT R4, R4, R19, RZ, 0x3c, !PT ;  /* 0x0000001304044212 */ /* 0x000fc600078e3cff */
[----:B------:R-:W4:Y:S01]  /*0bc0*/  @P6 LDG.E R19, desc[UR8][R10.64+0x11c] ;  /* 0x00011c080a136981 */ /* 0x000f22000c1e1900 */
[----:B------:R-:W-:Y:S02]  /*0bd0*/  @P3 LOP3.LUT R7, R7, R24, RZ, 0x3c, !PT ;  /* 0x0000001807073212 */ /* 0x000fe400078e3cff */
[----:B------:R-:W-:Y:S01]  /*0be0*/  @P5 LOP3.LUT R3, R3, R16, RZ, 0x3c, !PT ;  /* 0x0000001003035212 */ /* 0x000fe200078e3cff */
[----:B------:R-:W4:Y:S04]  /*0bf0*/  @P0 LDG.E R25, desc[UR8][R10.64+0x130] ;  /* 0x000130080a190981 */ /* 0x000f28000c1e1900 */
[----:B------:R-:W4:Y:S04]  /*0c00*/  @P0 LDG.E R16, desc[UR8][R10.64+0x12c] ;  /* 0x00012c080a100981 */ /* 0x000f28000c1e1900 */
[----:B------:R-:W4:Y:S04]  /*0c10*/  @P0 LDG.E R24, desc[UR8][R10.64+0x134] ;  /* 0x000134080a180981 */ /* 0x000f28000c1e1900 */
[----:B------:R-:W4:Y:S01]  /*0c20*/  @P0 LDG.E R26, desc[UR8][R10.64+0x13c] ;  /* 0x00013c080a1a0981 */ /* 0x000f22000c1e1900 */
[----:B------:R-:W-:Y:S01]  /*0c30*/  VIADD R15, R15, 0x10 ;  /* 0x000000100f0f7836 */ /* 0x000fe20000000000 */
[----:B------:R-:W-:-:S04]  /*0c40*/  @P4 LOP3.LUT R7, R7, R28, RZ, 0x3c, !PT ;  /* 0x0000001c07074212 */ /* 0x000fc800078e3cff */
[----:B------:R-:W-:Y:S02]  /*0c50*/  ISETP.NE.AND P1, PT, R15, 0x20, PT ;  /* 0x000000200f00780c */ /* 0x000fe40003f25270 */
[----:B------:R-:W-:Y:S02]  /*0c60*/  @P5 LOP3.LUT R6, R6, R17, RZ, 0x3c, !PT ;  /* 0x0000001106065212 */ /* 0x000fe400078e3cff */
[----:B------:R-:W-:Y:S02]  /*0c70*/  @P5 LOP3.LUT R7, R7, R18, RZ, 0x3c, !PT ;  /* 0x0000001207075212 */ /* 0x000fe400078e3cff */
[----:B---3--:R-:W-:-:S04]  /*0c80*/  @P5 LOP3.LUT R4, R4, R21, RZ, 0x3c, !PT ;  /* 0x0000001504045212 */ /* 0x008fc800078e3cff */
[----:B------:R-:W-:Y:S02]  /*0c90*/  @P6 LOP3.LUT R4, R4, R23, RZ, 0x3c, !PT ;  /* 0x0000001704046212 */ /* 0x000fe400078e3cff */
[----:B--2---:R-:W-:Y:S02]  /*0ca0*/  @P6 LOP3.LUT R7, R7, R22, RZ, 0x3c, !PT ;  /* 0x0000001607076212 */ /* 0x004fe400078e3cff */
[----:B----4-:R-:W-:Y:S02]  /*0cb0*/  @P6 LOP3.LUT R3, R3, R20, RZ, 0x3c, !PT ;  /* 0x0000001403036212 */ /* 0x010fe400078e3cff */
[----:B------:R-:W-:Y:S02]  /*0cc0*/  @P6 LOP3.LUT R6, R6, R19, RZ, 0x3c, !PT ;  /* 0x0000001306066212 */ /* 0x000fe400078e3cff */
[----:B------:R-:W-:Y:S02]  /*0cd0*/  @P0 LOP3.LUT R4, R4, R27, RZ, 0x3c, !PT ;  /* 0x0000001b04040212 */ /* 0x000fe400078e3cff */
[----:B------:R-:W-:-:S02]  /*0ce0*/  @P0 LOP3.LUT R6, R6, R25, RZ, 0x3c, !PT ;  /* 0x0000001906060212 */ /* 0x000fc400078e3cff */
[----:B------:R-:W-:Y:S02]  /*0cf0*/  @P0 LOP3.LUT R3, R3, R16, RZ, 0x3c, !PT ;  /* 0x0000001003030212 */ /* 0x000fe400078e3cff */
[----:B------:R-:W-:Y:S02]  /*0d00*/  @P0 LOP3.LUT R7, R7, R24, RZ, 0x3c, !PT ;  /* 0x0000001807070212 */ /* 0x000fe400078e3cff */
[----:B------:R-:W-:Y:S01]  /*0d10*/  @P0 LOP3.LUT R5, R5, R26, RZ, 0x3c, !PT ;  /* 0x0000001a05050212 */ /* 0x000fe200078e3cff */
[----:B------:R-:W-:Y:S06]  /*0d20*/  @P1 BRA `(.L_x_2) ;  /* 0xfffffff4004c1947 */ /* 0x000fec000383ffff */
[----:B------:R-:W-:-:S05]  /*0d30*/  VIADD R13, R13, 0x1 ;  /* 0x000000010d0d7836 */ /* 0x000fca0000000000 */
[----:B------:R-:W-:-:S13]  /*0d40*/  ISETP.NE.AND P0, PT, R13, 0x5, PT ;  /* 0x000000050d00780c */ /* 0x000fda0003f05270 */
[----:B------:R-:W-:Y:S05]  /*0d50*/  @P0 BRA `(.L_x_3) ;  /* 0xfffffff400300947 */ /* 0x000fea000383ffff */
[----:B------:R0:W-:Y:S01]  /*0d60*/  STL [R1+0x4], R3 ;  /* 0x0000040301007387 */ /* 0x0001e20000100800 */
[----:B------:R-:W-:-:S03]  /*0d70*/  ULOP3.LUT UR4, UR6, 0x3, URZ, 0xc0, !UPT ;  /* 0x0000000306047892 */ /* 0x000fc6000f8ec0ff */
[----:B------:R0:W-:Y:S01]  /*0d80*/  STL.64 [R1+0x8], R6 ;  /* 0x0000080601007387 */ /* 0x0001e20000100a00 */
[----:B------:R-:W-:-:S03]  /*0d90*/  UISETP.NE.U32.AND UP0, UPT, UR4, 0x1, UPT ;  /* 0x000000010400788c */ /* 0x000fc6000bf05070 */
[----:B------:R0:W-:Y:S01]  /*0da0*/  STL.64 [R1+0x10], R4 ;  /* 0x0000100401007387 */ /* 0x0001e20000100a00 */
[----:B------:R-:W-:-:S09]  /*0db0*/  UISETP.NE.AND.EX UP0, UPT, URZ, URZ, UPT, UP0 ;  /* 0x000000ffff00728c */ /* 0x000fd2000bf05300 */
[----:B------:R-:W-:Y:S05]  /*0dc0*/  BRA.U !UP0, `(.L_x_1) ;  /* 0x0000001908087547 */ /* 0x000fea000b800000 */
[----:B------:R-:W-:Y:S01]  /*0dd0*/  UMOV UR4, URZ ;  /* 0x000000ff00047c82 */ /* 0x000fe20008000000 */
[----:B------:R-:W-:Y:S01]  /*0de0*/  UMOV UR5, URZ ;  /* 0x000000ff00057c82 */ /* 0x000fe20008000000 */
[----:B------:R-:W-:Y:S02]  /*0df0*/  IMAD.MOV.U32 R13, RZ, RZ, RZ ;  /* 0x000000ffff0d7224 */ /* 0x000fe400078e00ff */
[----:B0-----:R-:W-:Y:S02]  /*0e00*/  IMAD.MOV.U32 R3, RZ, RZ, RZ ;  /* 0x000000ffff037224 */ /* 0x001fe400078e00ff */
[----:B------:R-:W-:Y:S02]  /*0e10*/  IMAD.U32 R5, RZ, RZ, UR4 ;  /* 0x00000004ff057e24 */ /* 0x000fe4000f8e00ff */
[----:B------:R-:W-:Y:S02]  /*0e20*/  IMAD.U32 R4, RZ, RZ, UR5 ;  /* 0x00000005ff047e24 */ /* 0x000fe4000f8e00ff */
[----:B------:R-:W-:-:S02]  /*0e30*/  IMAD.U32 R7, RZ, RZ, UR4 ;  /* 0x00000004ff077e24 */ /* 0x000fc4000f8e00ff */
[----:B------:R-:W-:-:S07]  /*0e40*/  IMAD.U32 R6, RZ, RZ, UR5 ;  /* 0x00000005ff067e24 */ /* 0x000fce000f8e00ff */
.L_x_5:
[----:B------:R-:W-:-:S06]  /*0e50*/  IMAD R12, R13, 0x4, R0 ;  /* 0x000000040d0c7824 */ /* 0x000fcc00078e0200 */
[----:B------:R-:W5:Y:S01]  /*0e60*/  LDL R12, [R12+0x4] ;  /* 0x000004000c0c7983 */ /* 0x000f620000100800 */
[----:B------:R-:W-:Y:S02]  /*0e70*/  IMAD.SHL.U32 R14, R13, 0x20, RZ ;  /* 0x000000200d0e7824 */ /* 0x000fe400078e00ff */
[----:B------:R-:W-:-:S07]  /*0e80*/  IMAD.MOV.U32 R15, RZ, RZ, RZ ;  /* 0x000000ffff0f7224 */ /* 0x000fce00078e00ff */
.L_x_4:
        /* <DEDUP_REMOVED lines=182> */
[----:B------:R-:W-:Y:S05]  /*19f0*/  BRA.U UP0, `(.L_x_1) ;  /* 0x0000000900fc7547 */ /* 0x000fea000b800000 */
[----:B------:R-:W-:Y:S01]  /*1a00*/  UMOV UR4, URZ ;  /* 0x000000ff00047c82 */ /* 0x000fe20008000000 */
[----:B------:R-:W-:Y:S01]  /*1a10*/  UMOV UR5, URZ ;  /* 0x000000ff00057c82 */ /* 0x000fe20008000000 */
[----:B------:R-:W-:Y:S02]  /*1a20*/  IMAD.MOV.U32 R13, RZ, RZ, RZ ;  /* 0x000000ffff0d7224 */ /* 0x000fe400078e00ff */
[----:B-1----:R-:W-:Y:S02]  /*1a30*/  IMAD.MOV.U32 R3, RZ, RZ, RZ ;  /* 0x000000ffff037224 */ /* 0x002fe400078e00ff */
[----:B------:R-:W-:Y:S02]  /*1a40*/  IMAD.U32 R5, RZ, RZ, UR4 ;  /* 0x00000004ff057e24 */ /* 0x000fe4000f8e00ff */
[----:B------:R-:W-:Y:S02]  /*1a50*/  IMAD.U32 R4, RZ, RZ, UR5 ;  /* 0x00000005ff047e24 */ /* 0x000fe4000f8e00ff */
[----:B------:R-:W-:-:S02]  /*1a60*/  IMAD.U32 R7, RZ, RZ, UR4 ;  /* 0x00000004ff077e24 */ /* 0x000fc4000f8e00ff */
[----:B------:R-:W-:-:S07]  /*1a70*/  IMAD.U32 R6, RZ, RZ, UR5 ;  /* 0x00000005ff067e24 */ /* 0x000fce000f8e00ff */
.L_x_7:
[----:B------:R-:W-:-:S06]  /*1a80*/  IMAD R12, R13, 0x4, R0 ;  /* 0x000000040d0c7824 */ /* 0x000fcc00078e0200 */
[----:B------:R-:W5:Y:S01]  /*1a90*/  LDL R12, [R12+0x4] ;  /* 0x000004000c0c7983 */ /* 0x000f620000100800 */
[----:B------:R-:W-:Y:S02]  /*1aa0*/  IMAD.SHL.U32 R14, R13, 0x20, RZ ;  /* 0x000000200d0e7824 */ /* 0x000fe400078e00ff */
[----:B------:R-:W-:-:S07]  /*1ab0*/  IMAD.MOV.U32 R15, RZ, RZ, RZ ;  /* 0x000000ffff0f7224 */ /* 0x000fce00078e00ff */
.L_x_6:
        /* <DEDUP_REMOVED lines=176> */
[----:B------:R2:W-:Y:S04]  /*25c0*/  STL [R1+0x4], R3 ;  /* 0x0000040301007387 */ /* 0x0005e80000100800 */
[----:B------:R2:W-:Y:S04]  /*25d0*/  STL.64 [R1+0x8], R6 ;  /* 0x0000080601007387 */ /* 0x0005e80000100a00 */
[----:B------:R2:W-:Y:S02]  /*25e0*/  STL.64 [R1+0x10], R4 ;  /* 0x0000100401007387 */ /* 0x0005e40000100a00 */
.L_x_1:
[----:B------:R-:W-:Y:S01]  /*25f0*/  UISETP.GE.U32.AND UP0, UPT, UR6, 0x4, UPT ;  /* 0x000000040600788c */ /* 0x000fe2000bf06070 */
[----:B------:R-:W-:Y:S01]  /*2600*/  VIADD R2, R2, 0x1 ;  /* 0x0000000102027836 */ /* 0x000fe20000000000 */
[----:B------:R-:W-:Y:S02]  /*2610*/  USHF.R.U64 UR4, UR6, 0x2, UR7 ;  /* 0x0000000206047899 */ /* 0x000fe40008001207 */
[----:B------:R-:W-:Y:S02]  /*2620*/  UISETP.GE.U32.AND.EX UP0, UPT, UR7, URZ, UPT, UP0 ;  /* 0x000000ff0700728c */ /* 0x000fe4000bf06100 */
[----:B------:R-:W-:-:S03]  /*2630*/  USHF.R.U32.HI UR5, URZ, 0x2, UR7 ;  /* 0x00000002ff057899 */ /* 0x000fc60008011607 */
[----:B------:R-:W-:-:S04]  /*2640*/  UMOV UR6, UR4 ;  /* 0x0000000400067c82 */ /* 0x000fc80008000000 */
[----:B------:R-:W-:Y:S01]  /*2650*/  UMOV UR7, UR5 ;  /* 0x0000000500077c82 */ /* 0x000fe20008000000 */
[----:B------:R-:W-:Y:S05]  /*2660*/  BRA.U UP0, `(.L_x_8) ;  /* 0xffffffd900c47547 */ /* 0x000fea000b83ffff */
.L_x_0:
[----:B------:R-:W3:Y:S01]  /*2670*/  S2R R15, SR_TID.X ;  /* 0x00000000000f7919 */ /* 0x000ee20000002100 */
[----:B------:R-:W-:Y:S01]  /*2680*/  BSSY.RECONVERGENT B0, `(.L_x_9) ;  /* 0x0000257000007945 */ /* 0x000fe20003800200 */
[----:B---3--:R-:W-:-:S13]  /*2690*/  ISETP.NE.AND P0, PT, R15, RZ, PT ;  /* 0x000000ff0f00720c */ /* 0x008fda0003f05270 */
[----:B------:R-:W-:Y:S05]  /*26a0*/  @!P0 BRA `(.L_x_10) ;  /* 0x0000002400508947 */ /* 0x000fea0003800000 */
[----:B------:R-:W-:-:S07]  /*26b0*/  CS2R R12, SRZ ;  /* 0x00000000000c7805 */ /* 0x000fce000001ff00 */
.L_x_19:
[----:B-1----:R-:W-:Y:S01]  /*26c0*/  LOP3.LUT R2, R15, 0x3, RZ, 0xc0, !PT ;  /* 0x000000030f027812 */ /* 0x002fe200078ec0ff */
[----:B------:R-:W-:Y:S03]  /*26d0*/  BSSY.RECONVERGENT B1, `(.L_x_11) ;  /* 0x000024b000017945 */ /* 0x000fe60003800200 */
[----:B------:R-:W-:-:S04]  /*26e0*/  ISETP.NE.U32.AND P0, PT, R2, RZ, PT ;  /* 0x000000ff0200720c */ /* 0x000fc80003f05070 */
[----:B------:R-:W-:-:S13]  /*26f0*/  ISETP.NE.AND.EX P0, PT, RZ, RZ, PT, P0 ;  /* 0x000000ffff00720c */ /* 0x000fda0003f05300 */
[----:B------:R-:W-:Y:S05]  /*2700*/  @!P0 BRA `(.L_x_12) ;  /* 0x00000024001c8947 */ /* 0x000fea0003800000 */
[----:B------:R-:W1:Y:S01]  /*2710*/  LDC.64 R8, c[0x4][0x8] ;  /* 0x01000200ff087b82 */ /* 0x000e620000000a00 */
[----:B------:R-:W-:Y:S01]  /*2720*/  UMOV UR4, URZ ;  /* 0x000000ff00047c82 */ /* 0x000fe20008000000 */
[----:B------:R-:W-:Y:S01]  /*2730*/  UMOV UR5, URZ ;  /* 0x000000ff00057c82 */ /* 0x000fe20008000000 */
[----:B------:R-:W-:Y:S02]  /*2740*/  IMAD.MOV.U32 R17, RZ, RZ, RZ ;  /* 0x000000ffff117224 */ /* 0x000fe400078e00ff */
[----:B0-2---:R-:W-:Y:S02]  /*2750*/  IMAD.MOV.U32 R3, RZ, RZ, RZ ;  /* 0x000000ffff037224 */ /* 0x005fe400078e00ff */
[----:B------:R-:W-:Y:S02]  /*2760*/  IMAD.U32 R5, RZ, RZ, UR4 ;  /* 0x00000004ff057e24 */ /* 0x000fe4000f8e00ff */
[----:B------:R-:W-:Y:S02]  /*2770*/  IMAD.U32 R4, RZ, RZ, UR5 ;  /* 0x00000005ff047e24 */ /* 0x000fe4000f8e00ff */
[----:B------:R-:W-:-:S02]  /*2780*/  IMAD.U32 R7, RZ, RZ, UR4 ;  /* 0x00000004ff077e24 */ /* 0x000fc4000f8e00ff */
[----:B------:R-:W-:Y:S02]  /*2790*/  IMAD.U32 R6, RZ, RZ, UR5 ;  /* 0x00000005ff067e24 */ /* 0x000fe4000f8e00ff */
[----:B-1----:R-:W-:-:S07]  /*27a0*/  IMAD.WIDE.U32 R8, R13, 0xc80, R8 ;  /* 0x00000c800d087825 */ /* 0x002fce00078e0008 */
.L_x_14:
[----:B------:R-:W-:-:S06]  /*27b0*/  IMAD R2, R17, 0x4, R0 ;  /* 0x0000000411027824 */ /* 0x000fcc00078e0200 */
[----:B------:R-:W5:Y:S01]  /*27c0*/  LDL R2, [R2+0x4] ;  /* 0x0000040002027983 */ /* 0x000f620000100800 */
[----:B------:R-:W-:Y:S01]  /*27d0*/  IMAD.SHL.U32 R14, R17, 0x20, RZ ;  /* 0x00000020110e7824 */ /* 0x000fe200078e00ff */
[----:B------:R-:W-:-:S06]  /*27e0*/  UMOV UR4, URZ ;  /* 0x000000ff00047c82 */ /* 0x000fcc0008000000 */
.L_x_13:
[----:B-----5:R-:W-:Y:S01]  /*27f0*/  SHF.R.U32.HI R22, RZ, UR4, R2 ;  /* 0x00000004ff167c19 */ /* 0x020fe20008011602 */
[----:B------:R-:W-:-:S03]  /*2800*/  VIADD R10, R14, UR4 ;  /* 0x000000040e0a7c36 */ /* 0x000fc60008000000 */
        /* <DEDUP_REMOVED lines=8> */
[----:B------:R-:W4:Y:S04]  /*2890*/  @P3 LDG.E R24, desc[UR8][R10.64+0x4c] ;  /* 0x00004c080a183981 */ /* 0x000f28000c1e1900 */
[----:B------:R-:W4:Y:S04]  /*28a0*/  @P4 LDG.E R26, desc[UR8][R10.64+0x60] ;  /* 0x000060080a1a4981 */ /* 0x000f28000c1e1900 */
[----:B------:R-:W4:Y:S04]  /*28b0*/  @!P0 LDG.E R19, desc[UR8][R10.64+0x4] ;  /* 0x000004080a138981 */ /* 0x000f28000c1e1900 */
[----:B------:R-:W4:Y:S04]  /*28c0*/  @!P0 LDG.E R21, desc[UR8][R10.64+0xc] ;  /* 0x00000c080a158981 */ /* 0x000f28000c1e1900 */
[----:B------:R-:W4:Y:S04]  /*28d0*/  @P1 LDG.E R23, desc[UR8][R10.64+0x18] ;  /* 0x000018080a171981 */ /* 0x000f28000c1e1900 */
[----:B------:R-:W4:Y:S04]  /*28e0*/  @P3 LDG.E R25, desc[UR8][R10.64+0x40] ;  /* 0x000040080a193981 */ /* 0x000f28000c1e1900 */
[----:B------:R-:W4:Y:S04]  /*28f0*/  @P5 LDG.E R27, desc[UR8][R10.64+0x70] ;  /* 0x000070080a1b5981 */ /* 0x000f28000c1e1900 */
[----:B------:R-:W4:Y:S01]  /*2900*/  @P6 LDG.E R28, desc[UR8][R10.64+0x88] ;  /* 0x000088080a1c6981 */ /* 0x000f22000c1e1900 */
[----:B--2---:R-:W-:-:S03]  /*2910*/  @!P0 LOP3.LUT R5, R5, R16, RZ, 0x3c, !PT ;  /* 0x0000001005058212 */ /* 0x004fc600078e3cff */
[----:B------:R-:W2:Y:S01]  /*2920*/  @!P0 LDG.E R16, desc[UR8][R10.64] ;  /* 0x000000080a108981 */ /* 0x000ea2000c1e1900 */
[----:B---3--:R-:W-:-:S03]  /*2930*/  @P1 LOP3.LUT R5, R5, R18, RZ, 0x3c, !PT ;  /* 0x0000001205051212 */ /* 0x008fc600078e3cff */
[----:B------:R-:W3:Y:S01]  /*2940*/  @!P0 LDG.E R18, desc[UR8][R10.64+0x8] ;  /* 0x000008080a128981 */ /* 0x000ee2000c1e1900 */
[----:B----4-:R-:W-:-:S03]  /*2950*/  @P2 LOP3.LUT R5, R5, R20, RZ, 0x3c, !PT ;  /* 0x0000001405052212 */ /* 0x010fc600078e3cff */
[----:B------:R-:W4:Y:S01]  /*2960*/  @P1 LDG.E R20, desc[UR8][R10.64+0x14] ;  /* 0x000014080a141981 */ /* 0x000f22000c1e1900 */
[----:B------:R-:W-:-:S03]  /*2970*/  @P3 LOP3.LUT R5, R5, R24, RZ, 0x3c, !PT ;  /* 0x0000001805053212 */ /* 0x000fc600078e3cff */
[----:B------:R-:W4:Y:S01]  /*2980*/  @P5 LDG.E R24, desc[UR8][R10.64+0x74] ;  /* 0x000074080a185981 */ /* 0x000f22000c1e1900 */
        /* <DEDUP_REMOVED lines=8> */
[----:B--2---:R-:W-:-:S03]  /*2a10*/  @!P0 LOP3.LUT R3, R3, R16, RZ, 0x3c, !PT ;  /* 0x0000001003038212 */ /* 0x004fc600078e3cff */
[----:B------:R-:W2:Y:S01]  /*2a20*/  @P1 LDG.E R16, desc[UR8][R10.64+0x1c] ;  /* 0x00001c080a101981 */ /* 0x000ea2000c1e1900 */
[----:B---3--:R-:W-:-:S03]  /*2a30*/  @!P0 LOP3.LUT R7, R7, R18, RZ, 0x3c, !PT ;  /* 0x0000001207078212 */ /* 0x008fc600078e3cff */
        /* <DEDUP_REMOVED lines=21> */
[----:B------:R-:W-:Y:S02]  /*2b90*/  LOP3.LUT P0, RZ, R22, 0x80, RZ, 0xc0, !PT ;  /* 0x0000008016ff7812 */ /* 0x000fe4000780c0ff */
[----:B------:R-:W-:Y:S02]  /*2ba0*/  @P3 LOP3.LUT R7, R7, R26, RZ, 0x3c, !PT ;  /* 0x0000001a07073212 */ /* 0x000fe400078e3cff */
[----:B------:R-:W-:Y:S02]  /*2bb0*/  @P3 LOP3.LUT R4, R4, R19, RZ, 0x3c, !PT ;  /* 0x0000001304043212 */ /* 0x000fe400078e3cff */
[----:B------:R-:W4:Y:S01]  /*2bc0*/  @P6 LDG.E R19, desc[UR8][R10.64+0x7c] ;  /* 0x00007c080a136981 */ /* 0x000f22000c1e1900 */
[----:B------:R-:W-:-:S03]  /*2bd0*/  @P4 LOP3.LUT R6, R6, R21, RZ, 0x3c, !PT ;  /* 0x0000001506064212 */ /* 0x000fc600078e3cff */
[----:B------:R-:W4:Y:S01]  /*2be0*/  @P6 LDG.E R21, desc[UR8][R10.64+0x84] ;  /* 0x000084080a156981 */ /* 0x000f22000c1e1900 */
[----:B------:R-:W-:-:S03]  /*2bf0*/  @P4 LOP3.LUT R4, R4, R23, RZ, 0x3c, !PT ;  /* 0x0000001704044212 */ /* 0x000fc600078e3cff */
[----:B------:R-:W4:Y:S01]  /*2c00*/  @P0 LDG.E R26, desc[UR8][R10.64+0x9c] ;  /* 0x00009c080a1a0981 */ /* 0x000f22000c1e1900 */
[----:B------:R-:W-:-:S03]  /*2c10*/  @P5 LOP3.LUT R6, R6, R25, RZ, 0x3c, !PT ;  /* 0x0000001906065212 */ /* 0x000fc600078e3cff */
        /* <DEDUP_REMOVED lines=10> */
[----:B------:R-:W-:Y:S02]  /*2cc0*/  @P5 LOP3.LUT R4, R4, R27, RZ, 0x3c, !PT ;  /* 0x0000001b04045212 */ /* 0x000fe400078e3cff */
[----:B------:R-:W-:Y:S02]  /*2cd0*/  @P6 LOP3.LUT R5, R5, R28, RZ, 0x3c, !PT ;  /* 0x0000001c05056212 */ /* 0x000fe400078e3cff */
[----:B------:R-:W-:Y:S02]  /*2ce0*/  @P6 LOP3.LUT R6, R6, R19, RZ, 0x3c, !PT ;  /* 0x0000001306066212 */ /* 0x000fe400078e3cff */
[----:B------:R-:W-:Y:S02]  /*2cf0*/  @P6 LOP3.LUT R4, R4, R21, RZ, 0x3c, !PT ;  /* 0x0000001504046212 */ /* 0x000fe400078e3cff */
[----:B------:R-:W-:Y:S02]  /*2d00*/  @P0 LOP3.LUT R5, R5, R26, RZ, 0x3c, !PT ;  /* 0x0000001a05050212 */ /* 0x000fe400078e3cff */
[----:B------:R-:W-:-:S02]  /*2d10*/  @P0 LOP3.LUT R6, R6, R23, RZ, 0x3c, !PT ;  /* 0x0000001706060212 */ /* 0x000fc400078e3cff */
[----:B------:R-:W-:Y:S02]  /*2d20*/  @P0 LOP3.LUT R4, R4, R25, RZ, 0x3c, !PT ;  /* 0x0000001904040212 */ /* 0x000fe400078e3cff */
[----:B--2---:R-:W-:Y:S02]  /*2d30*/  @P6 LOP3.LUT R3, R3, R16, RZ, 0x3c, !PT ;  /* 0x0000001003036212 */ /* 0x004fe400078e3cff */
[----:B---3--:R-:W-:Y:S02]  /*2d40*/  @P6 LOP3.LUT R7, R7, R18, RZ, 0x3c, !PT ;  /* 0x0000001207076212 */ /* 0x008fe400078e3cff */
[----:B----4-:R-:W-:Y:S02]  /*2d50*/  @P0 LOP3.LUT R3, R3, R20, RZ, 0x3c, !PT ;  /* 0x0000001403030212 */ /* 0x010fe400078e3cff */
        /* <DEDUP_REMOVED lines=20> */
[----:B------:R-:W3:Y:S01]  /*2ea0*/  @P6 LDG.E R28, desc[UR8][R10.64+0x128] ;  /* 0x000128080a1c6981 */ /* 0x000ee2000c1e1900 */
        /* <DEDUP_REMOVED lines=10> */
[----:B------:R-:W-:-:S03]  /*2f50*/  LOP3.LUT P0, RZ, R22, 0x8000, RZ, 0xc0, !PT ;  /* 0x0000800016ff7812 */ /* 0x000fc6000780c0ff */
[----:B------:R-:W3:Y:S01]  /*2f60*/  @P3 LDG.E R22, desc[UR8][R10.64+0xe4] ;  /* 0x0000e4080a163981 */ /* 0x000ee2000c1e1900 */
[----:B--2---:R-:W-:-:S03]  /*2f70*/  @P5 LOP3.LUT R5, R5, R16, RZ, 0x3c, !PT ;  /* 0x0000001005055212 */ /* 0x004fc600078e3cff */
[----:B------:R-:W2:Y:S01]  /*2f80*/  @P5 LDG.E R16, desc[UR8][R10.64+0x104] ;  /* 0x000104080a105981 */ /* 0x000ea2000c1e1900 */
[----:B----4-:R-:W-:-:S03]  /*2f90*/  @P1 LOP3.LUT R3, R3, R20, RZ, 0x3c, !PT ;  /* 0x0000001403031212 */ /* 0x010fc600078e3cff */
[----:B------:R-:W4:Y:S01]  /*2fa0*/  @P3 LDG.E R20, desc[UR8][R10.64+0xdc] ;  /* 0x0000dc080a143981 */ /* 0x000f22000c1e1900 */
[----:B---3--:R-:W-:-:S03]  /*2fb0*/  @P1 LOP3.LUT R7, R7, R24, RZ, 0x3c, !PT ;  /* 0x0000001807071212 */ /* 0x008fc600078e3cff */
[----:B------:R-:W3:Y:S01]  /*2fc0*/  @P4 LDG.E R24, desc[UR8][R10.64+0xf0] ;  /* 0x0000f0080a184981 */ /* 0x000ee2000c1e1900 */
[----:B------:R-:W-:-:S03]  /*2fd0*/  @P1 LOP3.LUT R6, R6, R21, RZ, 0x3c, !PT ;  /* 0x0000001506061212 */ /* 0x000fc600078e3cff */
[----:B------:R-:W2:Y:S01]  /*2fe0*/  @P3 LDG.E R21, desc[UR8][R10.64+0xe0] ;  /* 0x0000e0080a153981 */ /* 0x000ea2000c1e1900 */
[----:B------:R-:W-:Y:S02]  /*2ff0*/  @P1 LOP3.LUT R4, R4, R23, RZ, 0x3c, !PT ;  /* 0x0000001704041212 */ /* 0x000fe400078e3cff */
[----:B------:R-:W-:Y:S01]  /*3000*/  @P2 LOP3.LUT R6, R6, R25, RZ, 0x3c, !PT ;  /* 0x0000001906062212 */ /* 0x000fe200078e3cff */
[----:B------:R-:W2:Y:S01]  /*3010*/  @P3 LDG.E R23, desc[UR8][R10.64+0xe8] ;  /* 0x0000e8080a173981 */ /* 0x000ea2000c1e1900 */
[----:B------:R-:W-:-:S03]  /*3020*/  @P2 LOP3.LUT R3, R3, R26, RZ, 0x3c, !PT ;  /* 0x0000001a03032212 */ /* 0x000fc600078e3cff */
[----:B------:R-:W2:Y:S01]  /*3030*/  @P4 LDG.E R25, desc[UR8][R10.64+0xf4] ;  /* 0x0000f4080a194981 */ /* 0x000ea2000c1e1900 */
[----:B------:R-:W-:-:S03]  /*3040*/  @P2 LOP3.LUT R4, R4, R19, RZ, 0x3c, !PT ;  /* 0x0000001304042212 */ /* 0x000fc600078e3cff */
[----:B------:R-:W2:Y:S04]  /*3050*/  @P4 LDG.E R26, desc[UR8][R10.64+0xf8] ;  /* 0x0000f8080a1a4981 */ /* 0x000ea8000c1e1900 */
[----:B------:R-:W2:Y:S01]  /*3060*/  @P5 LDG.E R19, desc[UR8][R10.64+0x108] ;  /* 0x000108080a135981 */ /* 0x000ea2000c1e1900 */
[----:B------:R-:W-:-:S03]  /*3070*/  @P2 LOP3.LUT R7, R7, R18, RZ, 0x3c, !PT ;  /* 0x0000001207072212 */ /* 0x000fc600078e3cff */
[----:B------:R-:W2:Y:S01]  /*3080*/  @P5 LDG.E R18, desc[UR8][R10.64+0x10c] ;  /* 0x00010c080a125981 */ /* 0x000ea2000c1e1900 */
[----:B------:R-:W-:-:S03]  /*3090*/  @P3 LOP3.LUT R7, R7, R22, RZ, 0x3c, !PT ;  /* 0x0000001607073212 */ /* 0x000fc600078e3cff */
[----:B------:R-:W2:Y:S01]  /*30a0*/  @P0 LDG.E R22, desc[UR8][R10.64+0x12c] ;  /* 0x00012c080a160981 */ /* 0x000ea2000c1e1900 */
[----:B----4-:R-:W-:-:S03]  /*30b0*/  @P3 LOP3.LUT R3, R3, R20, RZ, 0x3c, !PT ;  /* 0x0000001403033212 */ /* 0x010fc600078e3cff */
[----:B------:R-:W4:Y:S01]  /*30c0*/  @P6 LDG.E R20, desc[UR8][R10.64+0x118] ;  /* 0x000118080a146981 */ /* 0x000f22000c1e1900 */
[----:B---3--:R-:W-:-:S03]  /*30d0*/  @P4 LOP3.LUT R3, R3, R24, RZ, 0x3c, !PT ;  /* 0x0000001803034212 */ /* 0x008fc600078e3cff */
[----:B------:R-:W3:Y:S01]  /*30e0*/  @P0 LDG.E R24, desc[UR8][R10.64+0x134] ;  /* 0x000134080a180981 */ /* 0x000ee2000c1e1900 */
[----:B--2---:R-:W-:-:S03]  /*30f0*/  @P3 LOP3.LUT R6, R6, R21, RZ, 0x3c, !PT ;  /* 0x0000001506063212 */ /* 0x004fc600078e3cff */
[----:B------:R-:W2:Y:S01]  /*3100*/  @P5 LDG.E R21, desc[UR8][R10.64+0x110] ;  /* 0x000110080a155981 */ /* 0x000ea2000c1e1900 */
[----:B------:R-:W-:Y:S02]  /*3110*/  @P5 LOP3.LUT R3, R3, R16, RZ, 0x3c, !PT ;  /* 0x0000001003035212 */ /* 0x000fe400078e3cff */
[----:B------:R-:W-:Y:S01]  /*3120*/  @P3 LOP3.LUT R4, R4, R23, RZ, 0x3c, !PT ;  /* 0x0000001704043212 */ /* 0x000fe200078e3cff */
[----:B------:R-:W3:Y:S01]  /*3130*/  @P6 LDG.E R16, desc[UR8][R10.64+0x120] ;  /* 0x000120080a106981 */ /* 0x000ee2000c1e1900 */
[----:B------:R-:W-:-:S03]  /*3140*/  @P4 LOP3.LUT R6, R6, R25, RZ, 0x3c, !PT ;  /* 0x0000001906064212 */ /* 0x000fc600078e3cff */
[----:B------:R-:W3:Y:S01]  /*3150*/  @P6 LDG.E R23, desc[UR8][R10.64+0x11c] ;  /* 0x00011c080a176981 */ /* 0x000ee2000c1e1900 */
[----:B------:R-:W-:-:S03]  /*3160*/  @P4 LOP3.LUT R4, R4, R27, RZ, 0x3c, !PT ;  /* 0x0000001b04044212 */ /* 0x000fc600078e3cff */
[----:B------:R-:W3:Y:S01]  /*3170*/  @P6 LDG.E R25, desc[UR8][R10.64+0x124] ;  /* 0x000124080a196981 */ /* 0x000ee2000c1e1900 */
[----:B------:R-:W-:Y:S02]  /*3180*/  @P4 LOP3.LUT R7, R7, R26, RZ, 0x3c, !PT ;  /* 0x0000001a07074212 */ /* 0x000fe400078e3cff */
[----:B------:R-:W-:Y:S01]  /*3190*/  @P5 LOP3.LUT R6, R6, R19, RZ, 0x3c, !PT ;  /* 0x0000001306065212 */ /* 0x000fe200078e3cff */
[----:B------:R-:W3:Y:S04]  /*31a0*/  @P0 LDG.E R26, desc[UR8][R10.64+0x13c] ;  /* 0x00013c080a1a0981 */ /* 0x000ee8000c1e1900 */
[----:B------:R-:W3:Y:S04]  /*31b0*/  @P0 LDG.E R19, desc[UR8][R10.64+0x130] ;  /* 0x000130080a130981 */ /* 0x000ee8000c1e1900 */
[----:B------:R-:W3:Y:S01]  /*31c0*/  @P0 LDG.E R27, desc[UR8][R10.64+0x138] ;  /* 0x000138080a1b0981 */ /* 0x000ee2000c1e1900 */
[----:B------:R-:W-:Y:S01]  /*31d0*/  UIADD3 UR4, UPT, UPT, UR4, 0x10, URZ ;  /* 0x0000001004047890 */ /* 0x000fe2000fffe0ff */
[----:B------:R-:W-:-:S03]  /*31e0*/  @P5 LOP3.LUT R7, R7, R18, RZ, 0x3c, !PT ;  /* 0x0000001207075212 */ /* 0x000fc600078e3cff */
[----:B------:R-:W-:Y:S01]  /*31f0*/  UISETP.NE.AND UP0, UPT, UR4, 0x20, UPT ;  /* 0x000000200400788c */ /* 0x000fe2000bf05270 */
[----:B------:R-:W-:Y:S02]  /*3200*/  @P6 LOP3.LUT R5, R5, R28, RZ, 0x3c, !PT ;  /* 0x0000001c05056212 */ /* 0x000fe400078e3cff */
[----:B----4-:R-:W-:-:S04]  /*3210*/  @P6 LOP3.LUT R3, R3, R20, RZ, 0x3c, !PT ;  /* 0x0000001403036212 */ /* 0x010fc800078e3cff */
[----:B------:R-:W-:Y:S02]  /*3220*/  @P0 LOP3.LUT R3, R3, R22, RZ, 0x3c, !PT ;  /* 0x0000001603030212 */ /* 0x000fe400078e3cff */
[----:B--2---:R-:W-:Y:S02]  /*3230*/  @P5 LOP3.LUT R4, R4, R21, RZ, 0x3c, !PT ;  /* 0x0000001504045212 */ /* 0x004fe400078e3cff */
[----:B---3--:R-:W-:Y:S02]  /*3240*/  @P6 LOP3.LUT R7, R7, R16, RZ, 0x3c, !PT ;  /* 0x0000001007076212 */ /* 0x008fe400078e3cff */
[----:B------:R-:W-:Y:S02]  /*3250*/  @P6 LOP3.LUT R6, R6, R23, RZ, 0x3c, !PT ;  /* 0x0000001706066212 */ /* 0x000fe400078e3cff */
[----:B------:R-:W-:Y:S02]  /*3260*/  @P6 LOP3.LUT R4, R4, R25, RZ, 0x3c, !PT ;  /* 0x0000001904046212 */ /* 0x000fe400078e3cff */
[----:B------:R-:W-:-:S02]  /*3270*/  @P0 LOP3.LUT R7, R7, R24, RZ, 0x3c, !PT ;  /* 0x0000001807070212 */ /* 0x000fc400078e3cff */
[----:B------:R-:W-:Y:S02]  /*3280*/  @P0 LOP3.LUT R5, R5, R26, RZ, 0x3c, !PT ;  /* 0x0000001a05050212 */ /* 0x000fe400078e3cff */
[----:B------:R-:W-:Y:S02]  /*3290*/  @P0 LOP3.LUT R6, R6, R19, RZ, 0x3c, !PT ;  /* 0x0000001306060212 */ /* 0x000fe400078e3cff */
[----:B------:R-:W-:Y:S01]  /*32a0*/  @P0 LOP3.LUT R4, R4, R27, RZ, 0x3c, !PT ;  /* 0x0000001b04040212 */ /* 0x000fe200078e3cff */
[----:B------:R-:W-:Y:S06]  /*32b0*/  BRA.U UP0, `(.L_x_13) ;  /* 0xfffffff5004c7547 */ /* 0x000fec000b83ffff */
[----:B------:R-:W-:-:S05]  /*32c0*/  VIADD R17, R17, 0x1 ;  /* 0x0000000111117836 */ /* 0x000fca0000000000 */
[----:B------:R-:W-:-:S13]  /*32d0*/  ISETP.NE.AND P0, PT, R17, 0x5, PT ;  /* 0x000000051100780c */ /* 0x000fda0003f05270 */
[----:B------:R-:W-:Y:S05]  /*32e0*/  @P0 BRA `(.L_x_14) ;  /* 0xfffffff400300947 */ /* 0x000fea000383ffff */
[----:B------:R-:W-:Y:S01]  /*32f0*/  LOP3.LUT R2, R15, 0x3, RZ, 0xc0, !PT ;  /* 0x000000030f027812 */ /* 0x000fe200078ec0ff */
[----:B------:R1:W-:Y:S03]  /*3300*/  STL [R1+0x4], R3 ;  /* 0x0000040301007387 */ /* 0x0003e60000100800 */
[----:B------:R-:W-:Y:S01]  /*3310*/  ISETP.NE.U32.AND P0, PT, R2, 0x1, PT ;  /* 0x000000010200780c */ /* 0x000fe20003f05070 */
[----:B------:R1:W-:Y:S03]  /*3320*/  STL.64 [R1+0x8], R6 ;  /* 0x0000080601007387 */ /* 0x0003e60000100a00 */
[----:B------:R-:W-:Y:S01]  /*3330*/  ISETP.NE.AND.EX P0, PT, RZ, RZ, PT, P0 ;  /* 0x000000ffff00720c */ /* 0x000fe20003f05300 */
[----:B------:R1:W-:-:S12]  /*3340*/  STL.64 [R1+0x10], R4 ;  /* 0x0000100401007387 */ /* 0x0003d80000100a00 */
[----:B-1----:R-:W-:Y:S05]  /*3350*/  @!P0 BRA `(.L_x_12) ;  /* 0x0000001800088947 */ /* 0x002fea0003800000 */
[----:B------:R-:W-:Y:S01]  /*3360*/  UMOV UR4, URZ ;  /* 0x000000ff00047c82 */ /* 0x000fe20008000000 */
[----:B------:R-:W-:Y:S01]  /*3370*/  UMOV UR5, URZ ;  /* 0x000000ff00057c82 */ /* 0x000fe20008000000 */
[----:B------:R-:W-:Y:S02]  /*3380*/  IMAD.MOV.U32 R17, RZ, RZ, RZ ;  /* 0x000000ffff117224 */ /* 0x000fe400078e00ff */
[----:B------:R-:W-:Y:S02]  /*3390*/  IMAD.MOV.U32 R3, RZ, RZ, RZ ;  /* 0x000000ffff037224 */ /* 0x000fe400078e00ff */
[----:B------:R-:W-:Y:S02]  /*33a0*/  IMAD.U32 R5, RZ, RZ, UR4 ;  /* 0x00000004ff057e24 */ /* 0x000fe4000f8e00ff */
[----:B------:R-:W-:Y:S02]  /*33b0*/  IMAD.U32 R4, RZ, RZ, UR5 ;  /* 0x00000005ff047e24 */ /* 0x000fe4000f8e00ff */
[----:B------:R-:W-:-:S02]  /*33c0*/  IMAD.U32 R7, RZ, RZ, UR4 ;  /* 0x00000004ff077e24 */ /* 0x000fc4000f8e00ff */
[----:B------:R-:W-:-:S07]  /*33d0*/  IMAD.U32 R6, RZ, RZ, UR5 ;  /* 0x00000005ff067e24 */ /* 0x000fce000f8e00ff */
.L_x_16:
[----:B------:R-:W-:-:S06]  /*33e0*/  IMAD R2, R17, 0x4, R0 ;  /* 0x0000000411027824 */ /* 0x000fcc00078e0200 */
[----:B------:R-:W5:Y:S01]  /*33f0*/  LDL R2, [R2+0x4] ;  /* 0x0000040002027983 */ /* 0x000f620000100800 */
[----:B------:R-:W-:Y:S01]  /*3400*/  IMAD.SHL.U32 R14, R17, 0x20, RZ ;  /* 0x00000020110e7824 */ /* 0x000fe200078e00ff */
[----:B------:R-:W-:-:S06]  /*3410*/  UMOV UR4, URZ ;  /* 0x000000ff00047c82 */ /* 0x000fcc0008000000 */
.L_x_15:
        /* <DEDUP_REMOVED lines=182> */
[----:B-1----:R-:W-:Y:S05]  /*3f80*/  @P0 BRA `(.L_x_12) ;  /* 0x0000000800fc0947 */ /* 0x002fea0003800000 */
        /* <DEDUP_REMOVED lines=8> */
.L_x_18:
[----:B------:R-:W-:-:S06]  /*4010*/  IMAD R2, R17, 0x4, R0 ;  /* 0x0000000411027824 */ /* 0x000fcc00078e0200 */
[----:B------:R-:W5:Y:S01]  /*4020*/  LDL R2, [R2+0x4] ;  /* 0x0000040002027983 */ /* 0x000f620000100800 */
[----:B------:R-:W-:Y:S01]  /*4030*/  IMAD.SHL.U32 R14, R17, 0x20, RZ ;  /* 0x00000020110e7824 */ /* 0x000fe200078e00ff */
[----:B------:R-:W-:-:S06]  /*4040*/  UMOV UR4, URZ ;  /* 0x000000ff00047c82 */ /* 0x000fcc0008000000 */
.L_x_17:
        /* <DEDUP_REMOVED lines=176> */
[----:B------:R1:W-:Y:S04]  /*4b50*/  STL [R1+0x4], R3 ;  /* 0x0000040301007387 */ /* 0x0003e80000100800 */
[----:B------:R1:W-:Y:S04]  /*4b60*/  STL.64 [R1+0x8], R6 ;  /* 0x0000080601007387 */ /* 0x0003e80000100a00 */
[----:B------:R1:W-:Y:S02]  /*4b70*/  STL.64 [R1+0x10], R4 ;  /* 0x0000100401007387 */ /* 0x0003e40000100a00 */
.L_x_12:
[----:B------:R-:W-:Y:S05]  /*4b80*/  BSYNC.RECONVERGENT B1 ;  /* 0x0000000000017941 */ /* 0x000fea0003800200 */
.L_x_11:
[----:B------:R-:W-:Y:S01]  /*4b90*/  ISETP.GT.U32.AND P0, PT, R15, 0x3, PT ;  /* 0x000000030f00780c */ /* 0x000fe20003f04070 */
[----:B------:R-:W-:Y:S01]  /*4ba0*/  VIADD R13, R13, 0x1 ;  /* 0x000000010d0d7836 */ /* 0x000fe20000000000 */
[--C-:B------:R-:W-:Y:S02]  /*4bb0*/  SHF.R.U64 R15, R15, 0x2, R12.reuse ;  /* 0x000000020f0f7819 */ /* 0x100fe4000000120c */
[----:B------:R-:W-:Y:S02]  /*4bc0*/  ISETP.GT.U32.AND.EX P0, PT, R12, RZ, PT, P0 ;  /* 0x000000ff0c00720c */ /* 0x000fe40003f04100 */
[----:B------:R-:W-:-:S11]  /*4bd0*/  SHF.R.U32.HI R12, RZ, 0x2, R12 ;  /* 0x00000002ff0c7819 */ /* 0x000fd6000001160c */
[----:B------:R-:W-:Y:S05]  /*4be0*/  @P0 BRA `(.L_x_19) ;  /* 0xffffffd800b40947 */ /* 0x000fea000383ffff */
.L_x_10:
[----:B------:R-:W-:Y:S05]  /*4bf0*/  BSYNC.RECONVERGENT B0 ;  /* 0x0000000000007941 */ /* 0x000fea0003800200 */
.L_x_9:
[----:B------:R-:W3:Y:S01]  /*4c00*/  S2R R13, SR_TID.X ;  /* 0x00000000000d7919 */ /* 0x000ee20000002100 */
[----:B------:R-:W4:Y:S01]  /*4c10*/  LDCU UR4, c[0x0][0x370] ;  /* 0x00006e00ff0477ac */ /* 0x000f220008000800 */
[----:B------:R-:W3:Y:S01]  /*4c20*/  S2UR UR5, SR_CTAID.X ;  /* 0x00000000000579c3 */ /* 0x000ee20000002500 */
[----:B------:R-:W-:Y:S01]  /*4c30*/  BSSY.RECONVERGENT B0, `(.L_x_20) ;  /* 0x00000bd000007945 */ /* 0x000fe20003800200 */
[----:B-1----:R-:W-:Y:S01]  /*4c40*/  IMAD.MOV.U32 R2, RZ, RZ, RZ ;  /* 0x000000ffff027224 */ /* 0x002fe200078e00ff */
[----:B------:R-:W1:Y:S05]  /*4c50*/  LDCU UR6, c[0x0][0x390] ;  /* 0x00007200ff0677ac */ /* 0x000e6a0008000800 */
[----:B------:R-:W3:Y:S02]  /*4c60*/  LDC R10, c[0x0][0x360] ;  /* 0x0000d800ff0a7b82 */ /* 0x000ee40000000800 */
[----:B---3--:R-:W-:-:S02]  /*4c70*/  IMAD R0, R10, UR5, R13 ;  /* 0x000000050a007c24 */ /* 0x008fc4000f8e020d */
[----:B----4-:R-:W-:-:S03]  /*4c80*/  IMAD R11, R10, UR4, RZ ;  /* 0x000000040a0b7c24 */ /* 0x010fc6000f8e02ff */
[----:B-1----:R-:W-:-:S13]  /*4c90*/  ISETP.GE.AND P0, PT, R0, UR6, PT ;  /* 0x0000000600007c0c */ /* 0x002fda000bf06270 */
[----:B------:R-:W-:Y:S05]  /*4ca0*/  @P0 BRA `(.L_x_21) ;  /* 0x0000000800d40947 */ /* 0x000fea0003800000 */
[----:B------:R-:W1:Y:S01]  /*4cb0*/  I2F.U32.RP R12, R11 ;  /* 0x0000000b000c7306 */ /* 0x000e620000209000 */
[C---:B------:R-:W-:Y:S01]  /*4cc0*/  IMAD.IADD R2, R11.reuse, 0x1, R0 ;  /* 0x000000010b027824 */ /* 0x040fe200078e0200 */
[----:B------:R-:W-:Y:S01]  /*4cd0*/  ISETP.NE.U32.AND P2, PT, R11, RZ, PT ;  /* 0x000000ff0b00720c */ /* 0x000fe20003f45070 */
[----:B------:R-:W-:Y:S01]  /*4ce0*/  IMAD.MOV R17, RZ, RZ, -R11 ;  /* 0x000000ffff117224 */ /* 0x000fe200078e0a0b */
[----:B------:R-:W-:Y:S02]  /*4cf0*/  BSSY.RECONVERGENT B1, `(.L_x_22) ;  /* 0x0000054000017945 */ /* 0x000fe40003800200 */
[C---:B------:R-:W-:Y:S02]  /*4d00*/  ISETP.GE.AND P0, PT, R2.reuse, UR6, PT ;  /* 0x0000000602007c0c */ /* 0x040fe4000bf06270 */
[----:B------:R-:W-:Y:S02]  /*4d10*/  VIMNMX R15, PT, PT, R2, UR6, !PT ;  /* 0x00000006020f7c48 */ /* 0x000fe4000ffe0100 */
[----:B------:R-:W-:-:S04]  /*4d20*/  SEL R14, RZ, 0x1, P0 ;  /* 0x00000001ff0e7807 */ /* 0x000fc80000000000 */
[----:B------:R-:W-:Y:S01]  /*4d30*/  IADD3 R2, PT, PT, R15, -R2, -R14 ;  /* 0x800000020f027210 */ /* 0x000fe20007ffe80e */
[----:B-1----:R-:W1:Y:S02]  /*4d40*/  MUFU.RCP R12, R12 ;  /* 0x0000000c000c7308 */ /* 0x002e640000001000 */
[----:B-1----:R-:W-:-:S06]  /*4d50*/  VIADD R8, R12, 0xffffffe ;  /* 0x0ffffffe0c087836 */ /* 0x002fcc0000000000 */
[----:B------:R1:W3:Y:S02]  /*4d60*/  F2I.FTZ.U32.TRUNC.NTZ R9, R8 ;  /* 0x0000000800097305 */ /* 0x0002e4000021f000 */
[----:B-1----:R-:W-:Y:S02]  /*4d70*/  IMAD.MOV.U32 R8, RZ, RZ, RZ ;  /* 0x000000ffff087224 */ /* 0x002fe400078e00ff */
[----:B---3--:R-:W-:-:S04]  /*4d80*/  IMAD R17, R17, R9, RZ ;  /* 0x0000000911117224 */ /* 0x008fc800078e02ff */
[----:B------:R-:W-:Y:S02]  /*4d90*/  IMAD.HI.U32 R9, R9, R17, R8 ;  /* 0x0000001109097227 */ /* 0x000fe400078e0008 */
[----:B------:R-:W1:Y:S04]  /*4da0*/  LDC.64 R16, c[0x0][0x398] ;  /* 0x0000e600ff107b82 */ /* 0x000e680000000a00 */
[----:B------:R-:W-:-:S04]  /*4db0*/  IMAD.HI.U32 R9, R9, R2, RZ ;  /* 0x0000000209097227 */ /* 0x000fc800078e00ff */
[----:B------:R-:W-:-:S04]  /*4dc0*/  IMAD.MOV R8, RZ, RZ, -R9 ;  /* 0x000000ffff087224 */ /* 0x000fc800078e0a09 */
[----:B------:R-:W-:-:S05]  /*4dd0*/  IMAD R2, R11, R8, R2 ;  /* 0x000000080b027224 */ /* 0x000fca00078e0202 */
[----:B------:R-:W-:Y:S02]  /*4de0*/  ISETP.GE.U32.AND P0, PT, R2, R11, PT ;  /* 0x0000000b0200720c */ /* 0x000fe40003f06070 */
[----:B-1----:R-:W-:Y:S02]  /*4df0*/  LOP3.LUT R16, R16, 0xaad26b49, RZ, 0x3c, !PT ;  /* 0xaad26b4910107812 */ /* 0x002fe400078e3cff */
[----:B------:R-:W-:-:S03]  /*4e00*/  LOP3.LUT R15, R17, 0xf7dcefdd, RZ, 0x3c, !PT ;  /* 0xf7dcefdd110f7812 */ /* 0x000fc600078e3cff */
[----:B------:R-:W-:-:S06]  /*4e10*/  IMAD R18, R16, 0x4182bed5, RZ ;  /* 0x4182bed510127824 */ /* 0x000fcc00078e02ff */
[----:B------:R-:W-:Y:S02]  /*4e20*/  @P0 IMAD.IADD R2, R2, 0x1, -R11 ;  /* 0x0000000102020824 */ /* 0x000fe400078e0a0b */
[----:B------:R-:W-:-:S03]  /*4e30*/  @P0 VIADD R9, R9, 0x1 ;  /* 0x0000000109090836 */ /* 0x000fc60000000000 */
[----:B------:R-:W-:Y:S01]  /*4e40*/  ISETP.GE.U32.AND P1, PT, R2, R11, PT ;  /* 0x0000000b0200720c */ /* 0x000fe20003f26070 */
[----:B------:R-:W-:-:S04]  /*4e50*/  IMAD R2, R15, -0x658354e5, R18 ;  /* 0x9a7cab1b0f027824 */ /* 0x000fc800078e0212 */
[----:B------:R-:W-:Y:S02]  /*4e60*/  IMAD R12, R13, 0x587c5, R2 ;  /* 0x000587c50d0c7824 */ /* 0x000fe400078e0202 */
[----:B------:R-:W-:Y:S02]  /*4e70*/  IMAD.MOV.U32 R2, RZ, RZ, RZ ;  /* 0x000000ffff027224 */ /* 0x000fe400078e00ff */
[----:B------:R-:W-:-:S04]  /*4e80*/  VIADD R12, R12, 0x64f0c9 ;  /* 0x0064f0c90c0c7836 */ /* 0x000fc80000000000 */
[----:B------:R-:W-:Y:S01]  /*4e90*/  @P1 VIADD R9, R9, 0x1 ;  /* 0x0000000109091836 */ /* 0x000fe20000000000 */
[----:B------:R-:W-:-:S05]  /*4ea0*/  @!P2 LOP3.LUT R9, RZ, R11, RZ, 0x33, !PT ;  /* 0x0000000bff09a212 */ /* 0x000fca00078e33ff */
[----:B------:R-:W-:-:S05]  /*4eb0*/  IMAD.IADD R14, R14, 0x1, R9 ;  /* 0x000000010e0e7824 */ /* 0x000fca00078e0209 */
[----:B------:R-:W-:-:S04]  /*4ec0*/  LOP3.LUT R8, R14, 0x3, RZ, 0xc0, !PT ;  /* 0x000000030e087812 */ /* 0x000fc800078ec0ff */
[----:B------:R-:W-:-:S13]  /*4ed0*/  ISETP.NE.AND P0, PT, R8, 0x3, PT ;  /* 0x000000030800780c */ /* 0x000fda0003f05270 */
[----:B------:R-:W-:Y:S05]  /*4ee0*/  @!P0 BRA `(.L_x_23) ;  /* 0x0000000000d08947 */ /* 0x000fea0003800000 */
[----:B------:R-:W1:Y:S01]  /*4ef0*/  I2F.U32.RP R12, UR6 ;  /* 0x00000006000c7d06 */ /* 0x000e620008209000 */
[----:B------:R-:W3:Y:S01]  /*4f00*/  LDC.64 R8, c[0x0][0x380] ;  /* 0x0000e000ff087b82 */ /* 0x000ee20000000a00 */
[----:B------:R-:W-:Y:S01]  /*4f10*/  IMAD R2, R13, 0x587c5, R18 ;  /* 0x000587c50d027824 */ /* 0x000fe200078e0212 */
[----:B------:R-:W-:Y:S01]  /*4f20*/  BSSY.RECONVERGENT B2, `(.L_x_24) ;  /* 0x000002e000027945 */ /* 0x000fe20003800200 */
[----:B------:R-:W-:Y:S02]  /*4f30*/  ISETP.NE.U32.AND P1, PT, RZ, UR6, PT ;  /* 0x00000006ff007c0c */ /* 0x000fe4000bf25070 */
[----:B------:R-:W-:Y:S02]  /*4f40*/  IMAD R15, R15, -0x658354e5, R2 ;  /* 0x9a7cab1b0f0f7824 */ /* 0x000fe400078e0202 */
[----:B------:R-:W-:Y:S02]  /*4f50*/  VIADD R2, R14, 0x1 ;  /* 0x000000010e027836 */ /* 0x000fe40000000000 */
[----:B------:R-:W-:-:S03]  /*4f60*/  VIADD R15, R15, 0x6a788e ;  /* 0x006a788e0f0f7836 */ /* 0x000fc60000000000 */
[----:B------:R-:W-:Y:S01]  /*4f70*/  LOP3.LUT R18, R2, 0x3, RZ, 0xc0, !PT ;  /* 0x0000000302127812 */ /* 0x000fe200078ec0ff */
[----:B------:R-:W-:Y:S01]  /*4f80*/  IMAD.MOV.U32 R2, RZ, RZ, RZ ;  /* 0x000000ffff027224 */ /* 0x000fe200078e00ff */
[----:B-1----:R-:W1:Y:S03]  /*4f90*/  MUFU.RCP R12, R12 ;  /* 0x0000000c000c7308 */ /* 0x002e660000001000 */
[----:B------:R-:W-:Y:S02]  /*4fa0*/  IMAD.MOV R18, RZ, RZ, -R18 ;  /* 0x000000ffff127224 */ /* 0x000fe400078e0a12 */
[----:B-1----:R-:W-:-:S04]  /*4fb0*/  VIADD R16, R12, 0xffffffe ;  /* 0x0ffffffe0c107836 */ /* 0x002fc80000000000 */
[----:B------:R1:W4:Y:S02]  /*4fc0*/  F2I.FTZ.U32.TRUNC.NTZ R17, R16 ;  /* 0x0000001000117305 */ /* 0x000324000021f000 */
[----:B-1----:R-:W-:Y:S02]  /*4fd0*/  IMAD.MOV.U32 R16, RZ, RZ, RZ ;  /* 0x000000ffff107224 */ /* 0x002fe400078e00ff */
[----:B----4-:R-:W-:-:S04]  /*4fe0*/  IMAD.MOV R19, RZ, RZ, -R17 ;  /* 0x000000ffff137224 */ /* 0x010fc800078e0a11 */
[----:B------:R-:W-:-:S04]  /*4ff0*/  IMAD R19, R19, UR6, RZ ;  /* 0x0000000613137c24 */ /* 0x000fc8000f8e02ff */
[----:B------:R-:W-:-:S04]  /*5000*/  IMAD.HI.U32 R12, R17, R19, R16 ;  /* 0x00000013110c7227 */ /* 0x000fc800078e0010 */
[----:B------:R-:W-:Y:S01]  /*5010*/  IMAD.MOV.U32 R19, RZ, RZ, R3 ;  /* 0x000000ffff137224 */ /* 0x000fe200078e0003 */
[----:B0-23--:R-:W-:-:S07]  /*5020*/  LOP3.LUT R3, RZ, UR6, RZ, 0x33, !PT ;  /* 0x00000006ff037c12 */ /* 0x00dfce000f8e33ff */
.L_x_25:
[----:B------:R-:W-:Y:S01]  /*5030*/  SHF.R.U32.HI R16, RZ, 0x2, R19 ;  /* 0x00000002ff107819 */ /* 0x000fe20000011613 */
[----:B------:R-:W-:-:S03]  /*5040*/  IMAD.SHL.U32 R17, R5, 0x10, RZ ;  /* 0x0000001005117824 */ /* 0x000fc600078e00ff */
[----:B------:R-:W-:-:S05]  /*5050*/  LOP3.LUT R16, R16, R19, RZ, 0x3c, !PT ;  /* 0x0000001310107212 */ /* 0x000fca00078e3cff */
[----:B------:R-:W-:-:S05]  /*5060*/  IMAD.SHL.U32 R19, R16, 0x2, RZ ;  /* 0x0000000210137824 */ /* 0x000fca00078e00ff */
[----:B------:R-:W-:-:S04]  /*5070*/  LOP3.LUT R16, R16, R19, R17, 0x96, !PT ;  /* 0x0000001310107212 */ /* 0x000fc800078e9611 */
[----:B------:R-:W-:-:S05]  /*5080*/  LOP3.LUT R20, R16, R5, RZ, 0x3c, !PT ;  /* 0x0000000510147212 */ /* 0x000fca00078e3cff */
[----:B------:R-:W-:-:S04]  /*5090*/  IMAD.IADD R17, R20, 0x1, R15 ;  /* 0x0000000114117824 */ /* 0x000fc800078e020f */
[----:B------:R-:W-:-:S04]  /*50a0*/  IMAD.HI.U32 R16, R12, R17, RZ ;  /* 0x000000110c107227 */ /* 0x000fc800078e00ff */
[----:B------:R-:W-:-:S04]  /*50b0*/  IMAD.MOV R16, RZ, RZ, -R16 ;  /* 0x000000ffff107224 */ /* 0x000fc800078e0a10 */
[----:B------:R-:W-:-:S05]  /*50c0*/  IMAD R16, R16, UR6, R17 ;  /* 0x0000000610107c24 */ /* 0x000fca000f8e0211 */
[----:B------:R-:W-:-:S13]  /*50d0*/  ISETP.GE.U32.AND P0, PT, R16, UR6, PT ;  /* 0x0000000610007c0c */ /* 0x000fda000bf06070 */
[----:B------:R-:W-:-:S05]  /*50e0*/  @P0 VIADD R16, R16, -UR6 ;  /* 0x8000000610100c36 */ /* 0x000fca0008000000 */
[----:B------:R-:W-:-:S13]  /*50f0*/  ISETP.GE.U32.AND P0, PT, R16, UR6, PT ;  /* 0x0000000610007c0c */ /* 0x000fda000bf06070 */
[----:B------:R-:W-:-:S05]  /*5100*/  @P0 VIADD R16, R16, -UR6 ;  /* 0x8000000610100c36 */ /* 0x000fca0008000000 */
[----:B------:R-:W-:-:S05]  /*5110*/  SEL R17, R3, R16, !P1 ;  /* 0x0000001003117207 */ /* 0x000fca0004800000 */
[----:B------:R-:W-:-:S06]  /*5120*/  IMAD.WIDE R16, R17, 0x4, R8 ;  /* 0x0000000411107825 */ /* 0x000fcc00078e0208 */
[----:B------:R-:W2:Y:S01]  /*5130*/  LDG.E R17, desc[UR8][R16.64] ;  /* 0x0000000810117981 */ /* 0x000ea2000c1e1900 */
[----:B------:R-:W-:Y:S02]  /*5140*/  VIADD R18, R18, 0x1 ;  /* 0x0000000112127836 */ /* 0x000fe40000000000 */
[----:B------:R-:W-:Y:S02]  /*5150*/  IMAD.MOV.U32 R19, RZ, RZ, R6 ;  /* 0x000000ffff137224 */ /* 0x000fe400078e0006 */
[----:B------:R-:W-:Y:S01]  /*5160*/  IMAD.MOV.U32 R6, RZ, RZ, R7 ;  /* 0x000000ffff067224 */ /* 0x000fe200078e0007 */
[----:B------:R-:W-:Y:S01]  /*5170*/  ISETP.NE.AND P0, PT, R18, RZ, PT ;  /* 0x000000ff1200720c */ /* 0x000fe20003f05270 */
[----:B------:R-:W-:Y:S02]  /*5180*/  IMAD.MOV.U32 R7, RZ, RZ, R4 ;  /* 0x000000ffff077224 */ /* 0x000fe400078e0004 */
[----:B------:R-:W-:Y:S02]  /*5190*/  IMAD.MOV.U32 R21, RZ, RZ, R15 ;  /* 0x000000ffff157224 */ /* 0x000fe400078e000f */
[----:B------:R-:W-:-:S02]  /*51a0*/  IMAD.MOV.U32 R4, RZ, RZ, R5 ;  /* 0x000000ffff047224 */ /* 0x000fc400078e0005 */
[----:B------:R-:W-:Y:S02]  /*51b0*/  IMAD.IADD R0, R11, 0x1, R0 ;  /* 0x000000010b007824 */ /* 0x000fe400078e0200 */
[----:B------:R-:W-:Y:S02]  /*51c0*/  IMAD.MOV.U32 R5, RZ, RZ, R20 ;  /* 0x000000ffff057224 */ /* 0x000fe400078e0014 */
[----:B------:R-:W-:Y:S02]  /*51d0*/  VIADD R15, R15, 0x587c5 ;  /* 0x000587c50f0f7836 */ /* 0x000fe40000000000 */
[----:B--2---:R-:W-:Y:S01]  /*51e0*/  FADD R2, R17, R2 ;  /* 0x0000000211027221 */ /* 0x004fe20000000000 */
[----:B------:R-:W-:Y:S06]  /*51f0*/  @P0 BRA `(.L_x_25) ;  /* 0xfffffffc008c0947 */ /* 0x000fec000383ffff */
[----:B------:R-:W-:Y:S05]  /*5200*/  BSYNC.RECONVERGENT B2 ;  /* 0x0000000000027941 */ /* 0x000fea0003800200 */
.L_x_24:
[----:B------:R-:W-:Y:S02]  /*5210*/  IMAD.MOV.U32 R12, RZ, RZ, R21 ;  /* 0x000000ffff0c7224 */ /* 0x000fe400078e0015 */
[----:B------:R-:W-:-:S07]  /*5220*/  IMAD.MOV.U32 R3, RZ, RZ, R19 ;  /* 0x000000ffff037224 */ /* 0x000fce00078e0013 */
.L_x_23:
[----:B------:R-:W-:Y:S05]  /*5230*/  BSYNC.RECONVERGENT B1 ;  /* 0x0000000000017941 */ /* 0x000fea0003800200 */
.L_x_22:
[----:B------:R-:W-:-:S13]  /*5240*/  ISETP.GE.U32.AND P0, PT, R14, 0x3, PT ;  /* 0x000000030e00780c */ /* 0x000fda0003f06070 */
[----:B------:R-:W-:Y:S05]  /*5250*/  @!P0 BRA `(.L_x_21) ;  /* 0x0000000400688947 */ /* 0x000fea0003800000 */
[----:B------:R-:W1:Y:S01]  /*5260*/  I2F.U32.RP R16, UR6 ;  /* 0x0000000600107d06 */ /* 0x000e620008209000 */
[----:B------:R-:W3:Y:S01]  /*5270*/  LDC.64 R8, c[0x0][0x380] ;  /* 0x0000e000ff087b82 */ /* 0x000ee20000000a00 */
[----:B------:R-:W-:Y:S02]  /*5280*/  ISETP.NE.U32.AND P0, PT, RZ, UR6, PT ;  /* 0x00000006ff007c0c */ /* 0x000fe4000bf05070 */
[----:B------:R-:W-:-:S04]  /*5290*/  LOP3.LUT R20, RZ, UR6, RZ, 0x33, !PT ;  /* 0x00000006ff147c12 */ /* 0x000fc8000f8e33ff */
[----:B-1----:R-:W1:Y:S02]  /*52a0*/  MUFU.RCP R16, R16 ;  /* 0x0000001000107308 */ /* 0x002e640000001000 */
[----:B-1----:R-:W-:-:S06]  /*52b0*/  VIADD R14, R16, 0xffffffe ;  /* 0x0ffffffe100e7836 */ /* 0x002fcc0000000000 */
[----:B------:R1:W4:Y:S02]  /*52c0*/  F2I.FTZ.U32.TRUNC.NTZ R15, R14 ;  /* 0x0000000e000f7305 */ /* 0x000324000021f000 */
[----:B-1----:R-:W-:Y:S02]  /*52d0*/  IMAD.MOV.U32 R14, RZ, RZ, RZ ;  /* 0x000000ffff0e7224 */ /* 0x002fe400078e00ff */
[----:B----4-:R-:W-:-:S04]  /*52e0*/  IMAD.MOV R21, RZ, RZ, -R15 ;  /* 0x000000ffff157224 */ /* 0x010fc800078e0a0f */
[----:B------:R-:W-:-:S04]  /*52f0*/  IMAD R21, R21, UR6, RZ ;  /* 0x0000000615157c24 */ /* 0x000fc8000f8e02ff */
[----:B---3--:R-:W-:-:S07]  /*5300*/  IMAD.HI.U32 R21, R15, R21, R14 ;  /* 0x000000150f157227 */ /* 0x008fce00078e000e */
.L_x_26:
[----:B------:R-:W-:Y:S01]  /*5310*/  SHF.R.U32.HI R14, RZ, 0x2, R3 ;  /* 0x00000002ff0e7819 */ /* 0x000fe20000011603 */
[----:B------:R-:W-:Y:S01]  /*5320*/  IMAD.SHL.U32 R16, R5, 0x10, RZ ;  /* 0x0000001005107824 */ /* 0x000fe200078e00ff */
[----:B------:R-:W-:Y:S02]  /*5330*/  SHF.R.U32.HI R15, RZ, 0x2, R6 ;  /* 0x00000002ff0f7819 */ /* 0x000fe40000011606 */
[----:B------:R-:W-:Y:S02]  /*5340*/  LOP3.LUT R14, R14, R3, RZ, 0x3c, !PT ;  /* 0x000000030e0e7212 */ /* 0x000fe400078e3cff */
[----:B------:R-:W-:-:S03]  /*5350*/  LOP3.LUT R15, R15, R6, RZ, 0x3c, !PT ;  /* 0x000000060f0f7212 */ /* 0x000fc600078e3cff */
[----:B0-2---:R-:W-:-:S05]  /*5360*/  IMAD.SHL.U32 R3, R14, 0x2, RZ ;  /* 0x000000020e037824 */ /* 0x005fca00078e00ff */
[----:B------:R-:W-:Y:S01]  /*5370*/  LOP3.LUT R14, R14, R3, R16, 0x96, !PT ;  /* 0x000000030e0e7212 */ /* 0x000fe200078e9610 */
[----:B------:R-:W-:-:S03]  /*5380*/  IMAD.SHL.U32 R3, R15, 0x2, RZ ;  /* 0x000000020f037824 */ /* 0x000fc600078e00ff */
[----:B------:R-:W-:Y:S02]  /*5390*/  LOP3.LUT R23, R14, R5, RZ, 0x3c, !PT ;  /* 0x000000050e177212 */ /* 0x000fe400078e3cff */
[----:B------:R-:W-:-:S03]  /*53a0*/  SHF.R.U32.HI R14, RZ, 0x2, R7 ;  /* 0x00000002ff0e7819 */ /* 0x000fc60000011607 */
[----:B------:R-:W-:Y:S01]  /*53b0*/  IMAD.SHL.U32 R6, R23, 0x10, RZ ;  /* 0x0000001017067824 */ /* 0x000fe200078e00ff */
[----:B------:R-:W-:Y:S02]  /*53c0*/  LOP3.LUT R14, R14, R7, RZ, 0x3c, !PT ;  /* 0x000000070e0e7212 */ /* 0x000fe400078e3cff */
[----:B------:R-:W-:Y:S02]  /*53d0*/  SHF.R.U32.HI R7, RZ, 0x2, R4 ;  /* 0x00000002ff077819 */ /* 0x000fe40000011604 */
[----:B------:R-:W-:Y:S02]  /*53e0*/  LOP3.LUT R6, R15, R3, R6, 0x96, !PT ;  /* 0x000000030f067212 */ /* 0x000fe400078e9606 */
[----:B------:R-:W-:Y:S02]  /*53f0*/  LOP3.LUT R15, R7, R4, RZ, 0x3c, !PT ;  /* 0x00000004070f7212 */ /* 0x000fe400078e3cff */
[----:B------:R-:W-:Y:S01]  /*5400*/  LOP3.LUT R25, R6, R23, RZ, 0x3c, !PT ;  /* 0x0000001706197212 */ /* 0x000fe200078e3cff */
[----:B------:R-:W-:-:S02]  /*5410*/  IMAD.SHL.U32 R6, R14, 0x2, RZ ;  /* 0x000000020e067824 */ /* 0x000fc400078e00ff */
[----:B------:R-:W-:Y:S02]  /*5420*/  IMAD.SHL.U32 R16, R15, 0x2, RZ ;  /* 0x000000020f107824 */ /* 0x000fe400078e00ff */
[----:B------:R-:W-:-:S05]  /*5430*/  IMAD.SHL.U32 R3, R25, 0x10, RZ ;  /* 0x0000001019037824 */ /* 0x000fca00078e00ff */
[----:B------:R-:W-:Y:S01]  /*5440*/  LOP3.LUT R6, R14, R6, R3, 0x96, !PT ;  /* 0x000000060e067212 */ /* 0x000fe200078e9603 */
[----:B------:R-:W-:Y:S01]  /*5450*/  IMAD.MOV.U32 R3, RZ, RZ, R5 ;  /* 0x000000ffff037224 */ /* 0x000fe200078e0005 */
[----:B------:R-:W-:Y:S02]  /*5460*/  IADD3 R14, PT, PT, R12, 0x587c5, R23 ;  /* 0x000587c50c0e7810 */ /* 0x000fe40007ffe017 */
[----:B------:R-:W-:-:S03]  /*5470*/  LOP3.LUT R4, R6, R25, RZ, 0x3c, !PT ;  /* 0x0000001906047212 */ /* 0x000fc600078e3cff */
[----:B------:R-:W-:-:S04]  /*5480*/  IMAD.HI.U32 R7, R21, R14, RZ ;  /* 0x0000000e15077227 */ /* 0x000fc800078e00ff */
[----:B------:R-:W-:Y:S02]  /*5490*/  IMAD.SHL.U32 R6, R4, 0x10, RZ ;  /* 0x0000001004067824 */ /* 0x000fe400078e00ff */
[----:B------:R-:W-:-:S03]  /*54a0*/  IMAD.MOV R7, RZ, RZ, -R7 ;  /* 0x000000ffff077224 */ /* 0x000fc600078e0a07 */
[----:B------:R-:W-:Y:S01]  /*54b0*/  LOP3.LUT R5, R15, R16, R6, 0x96, !PT ;  /* 0x000000100f057212 */ /* 0x000fe200078e9606 */
[----:B------:R-:W-:Y:S01]  /*54c0*/  IMAD R7, R7, UR6, R14 ;  /* 0x0000000607077c24 */ /* 0x000fe2000f8e020e */
[C---:B------:R-:W-:Y:S02]  /*54d0*/  IADD3 R16, PT, PT, R12.reuse, 0xb0f8a, R25 ;  /* 0x000b0f8a0c107810 */ /* 0x040fe40007ffe019 */
[C---:B------:R-:W-:Y:S01]  /*54e0*/  IADD3 R6, PT, PT, R12.reuse, 0x10974f, R4 ;  /* 0x0010974f0c067810 */ /* 0x040fe20007ffe004 */
[----:B------:R-:W-:Y:S01]  /*54f0*/  VIADD R12, R12, 0x161f14 ;  /* 0x00161f140c0c7836 */ /* 0x000fe20000000000 */
[----:B------:R-:W-:Y:S01]  /*5500*/  LOP3.LUT R5, R5, R4, RZ, 0x3c, !PT ;  /* 0x0000000405057212 */ /* 0x000fe200078e3cff */
[----:B------:R-:W-:Y:S01]  /*5510*/  IMAD.HI.U32 R15, R21, R16, RZ ;  /* 0x00000010150f7227 */ /* 0x000fe200078e00ff */
[----:B------:R-:W-:-:S03]  /*5520*/  ISETP.GE.U32.AND P1, PT, R7, UR6, PT ;  /* 0x0000000607007c0c */ /* 0x000fc6000bf26070 */
[----:B------:R-:W-:Y:S02]  /*5530*/  IMAD.IADD R18, R5, 0x1, R12 ;  /* 0x0000000105127824 */ /* 0x000fe400078e020c */
[----:B------:R-:W-:-:S04]  /*5540*/  IMAD.HI.U32 R17, R21, R6, RZ ;  /* 0x0000000615117227 */ /* 0x000fc800078e00ff */
[----:B------:R-:W-:Y:S02]  /*5550*/  IMAD.MOV R15, RZ, RZ, -R15 ;  /* 0x000000ffff0f7224 */ /* 0x000fe400078e0a0f */
[----:B------:R-:W-:-:S04]  /*5560*/  IMAD.HI.U32 R14, R21, R18, RZ ;  /* 0x00000012150e7227 */ /* 0x000fc800078e00ff */
[----:B------:R-:W-:Y:S02]  /*5570*/  IMAD.MOV R17, RZ, RZ, -R17 ;  /* 0x000000ffff117224 */ /* 0x000fe400078e0a11 */
[----:B------:R-:W-:Y:S02]  /*5580*/  IMAD R15, R15, UR6, R16 ;  /* 0x000000060f0f7c24 */ /* 0x000fe4000f8e0210 */
[----:B------:R-:W-:Y:S02]  /*5590*/  IMAD.MOV R27, RZ, RZ, -R14 ;  /* 0x000000ffff1b7224 */ /* 0x000fe400078e0a0e */
[----:B------:R-:W-:Y:S01]  /*55a0*/  IMAD R19, R17, UR6, R6 ;  /* 0x0000000611137c24 */ /* 0x000fe2000f8e0206 */
[----:B------:R-:W-:Y:S01]  /*55b0*/  ISETP.GE.U32.AND P2, PT, R15, UR6, PT ;  /* 0x000000060f007c0c */ /* 0x000fe2000bf46070 */
[----:B------:R-:W-:Y:S02]  /*55c0*/  IMAD R27, R27, UR6, R18 ;  /* 0x000000061b1b7c24 */ /* 0x000fe4000f8e0212 */
[----:B------:R-:W-:Y:S01]  /*55d0*/  @P1 VIADD R7, R7, -UR6 ;  /* 0x8000000607071c36 */ /* 0x000fe20008000000 */
[----:B------:R-:W-:-:S02]  /*55e0*/  ISETP.GE.U32.AND P3, PT, R19, UR6, PT ;  /* 0x0000000613007c0c */ /* 0x000fc4000bf66070 */
[----:B------:R-:W-:Y:S02]  /*55f0*/  ISETP.GE.U32.AND P4, PT, R27, UR6, PT ;  /* 0x000000061b007c0c */ /* 0x000fe4000bf86070 */
[----:B------:R-:W-:-:S05]  /*5600*/  ISETP.GE.U32.AND P1, PT, R7, UR6, PT ;  /* 0x0000000607007c0c */ /* 0x000fca000bf26070 */
[----:B------:R-:W-:-:S04]  /*5610*/  @P2 VIADD R15, R15, -UR6 ;  /* 0x800000060f0f2c36 */ /* 0x000fc80008000000 */
[----:B------:R-:W-:Y:S01]  /*5620*/  @P3 VIADD R19, R19, -UR6 ;  /* 0x8000000613133c36 */ /* 0x000fe20008000000 */
[----:B------:R-:W-:Y:S01]  /*5630*/  ISETP.GE.U32.AND P2, PT, R15, UR6, PT ;  /* 0x000000060f007c0c */ /* 0x000fe2000bf46070 */
[----:B------:R-:W-:Y:S02]  /*5640*/  @P4 VIADD R27, R27, -UR6 ;  /* 0x800000061b1b4c36 */ /* 0x000fe40008000000 */
[----:B------:R-:W-:Y:S01]  /*5650*/  @P1 VIADD R7, R7, -UR6 ;  /* 0x8000000607071c36 */ /* 0x000fe20008000000 */
[----:B------:R-:W-:Y:S02]  /*5660*/  ISETP.GE.U32.AND P3, PT, R19, UR6, PT ;  /* 0x0000000613007c0c */ /* 0x000fe4000bf66070 */
[----:B------:R-:W-:Y:S02]  /*5670*/  ISETP.GE.U32.AND P1, PT, R27, UR6, PT ;  /* 0x000000061b007c0c */ /* 0x000fe4000bf26070 */
[----:B------:R-:W-:-:S05]  /*5680*/  SEL R17, R20, R7, !P0 ;  /* 0x0000000714117207 */ /* 0x000fca0004000000 */
[----:B------:R-:W-:Y:S02]  /*5690*/  @P2 VIADD R15, R15, -UR6 ;  /* 0x800000060f0f2c36 */ /* 0x000fe40008000000 */
[----:B------:R-:W-:-:S03]  /*56a0*/  IMAD.WIDE R16, R17, 0x4, R8 ;  /* 0x0000000411107825 */ /* 0x000fc600078e0208 */
[C---:B------:R-:W-:Y:S01]  /*56b0*/  SEL R7, R20.reuse, R15, !P0 ;  /* 0x0000000f14077207 */ /* 0x040fe20004000000 */
[----:B------:R-:W-:Y:S02]  /*56c0*/  @P3 VIADD R19, R19, -UR6 ;  /* 0x8000000613133c36 */ /* 0x000fe40008000000 */
[----:B------:R-:W-:Y:S01]  /*56d0*/  @P1 VIADD R27, R27, -UR6 ;  /* 0x800000061b1b1c36 */ /* 0x000fe20008000000 */
[----:B------:R-:W2:Y:S01]  /*56e0*/  LDG.E R17, desc[UR8][R16.64] ;  /* 0x0000000810117981 */ /* 0x000ea2000c1e1900 */
[----:B------:R-:W-:Y:S01]  /*56f0*/  IMAD.WIDE R6, R7, 0x4, R8 ;  /* 0x0000000407067825 */ /* 0x000fe200078e0208 */
[C---:B------:R-:W-:Y:S02]  /*5700*/  SEL R15, R20.reuse, R19, !P0 ;  /* 0x00000013140f7207 */ /* 0x040fe40004000000 */
[----:B------:R-:W-:-:S03]  /*5710*/  SEL R19, R20, R27, !P0 ;  /* 0x0000001b14137207 */ /* 0x000fc60004000000 */
[--C-:B------:R-:W-:Y:S01]  /*5720*/  IMAD.WIDE R14, R15, 0x4, R8.reuse ;  /* 0x000000040f0e7825 */ /* 0x100fe200078e0208 */
[----:B------:R0:W3:Y:S03]  /*5730*/  LDG.E R7, desc[UR8][R6.64] ;  /* 0x0000000806077981 */ /* 0x0000e6000c1e1900 */
[----:B------:R-:W-:Y:S02]  /*5740*/  IMAD.WIDE R18, R19, 0x4, R8 ;  /* 0x0000000413127825 */ /* 0x000fe400078e0208 */
[----:B------:R-:W4:Y:S04]  /*5750*/  LDG.E R15, desc[UR8][R14.64] ;  /* 0x000000080e0f7981 */ /* 0x000f28000c1e1900 */
[----:B------:R-:W5:Y:S01]  /*5760*/  LDG.E R19, desc[UR8][R18.64] ;  /* 0x0000000812137981 */ /* 0x000f62000c1e1900 */
[----:B------:R-:W-:-:S05]  /*5770*/  IMAD R0, R11, 0x4, R0 ;  /* 0x000000040b007824 */ /* 0x000fca00078e0200 */
[----:B------:R-:W-:Y:S01]  /*5780*/  ISETP.GE.AND P1, PT, R0, UR6, PT ;  /* 0x0000000600007c0c */ /* 0x000fe2000bf26270 */
[----:B0-----:R-:W-:Y:S02]  /*5790*/  IMAD.MOV.U32 R6, RZ, RZ, R23 ;  /* 0x000000ffff067224 */ /* 0x001fe400078e0017 */
[----:B--2---:R-:W-:-:S04]  /*57a0*/  FADD R2, R17, R2 ;  /* 0x0000000211027221 */ /* 0x004fc80000000000 */
[----:B---3--:R-:W-:Y:S01]  /*57b0*/  FADD R2, R2, R7 ;  /* 0x0000000702027221 */ /* 0x008fe20000000000 */
[----:B------:R-:W-:-:S03]  /*57c0*/  IMAD.MOV.U32 R7, RZ, RZ, R25 ;  /* 0x000000ffff077224 */ /* 0x000fc600078e0019 */
[----:B----4-:R-:W-:-:S04]  /*57d0*/  FADD R2, R2, R15 ;  /* 0x0000000f02027221 */ /* 0x010fc80000000000 */
[----:B-----5:R-:W-:Y:S01]  /*57e0*/  FADD R2, R2, R19 ;  /* 0x0000001302027221 */ /* 0x020fe20000000000 */
[----:B------:R-:W-:Y:S06]  /*57f0*/  @!P1 BRA `(.L_x_26) ;  /* 0xfffffff800c49947 */ /* 0x000fec000383ffff */
.L_x_21:
[----:B------:R-:W-:Y:S05]  /*5800*/  BSYNC.RECONVERGENT B0 ;  /* 0x0000000000007941 */ /* 0x000fea0003800200 */
.L_x_20:
[----:B------:R-:W1:Y:S01]  /*5810*/  S2UR UR5, SR_CgaCtaId ;  /* 0x00000000000579c3 */ /* 0x000e620000008800 */
[----:B------:R-:W-:Y:S01]  /*5820*/  UMOV UR4, 0x400 ;  /* 0x0000040000047882 */ /* 0x000fe20000000000 */
[----:B------:R-:W-:Y:S02]  /*5830*/  ISETP.GE.U32.AND P0, PT, R10, 0x2, PT ;  /* 0x000000020a00780c */ /* 0x000fe40003f06070 */
[----:B------:R-:W-:Y:S01]  /*5840*/  ISETP.NE.AND P1, PT, R13, RZ, PT ;  /* 0x000000ff0d00720c */ /* 0x000fe20003f25270 */
[----:B-1----:R-:W-:-:S06]  /*5850*/  ULEA UR4, UR5, UR4, 0x18 ;  /* 0x0000000405047291 */ /* 0x002fcc000f8ec0ff */
[----:B0-2---:R-:W-:-:S05]  /*5860*/  LEA R3, R13, UR4, 0x2 ;  /* 0x000000040d037c11 */ /* 0x005fca000f8e10ff */
[----:B------:R0:W-:Y:S01]  /*5870*/  STS [R3], R2 ;  /* 0x0000000203007388 */ /* 0x0001e20000000800 */
[----:B------:R-:W-:Y:S06]  /*5880*/  BAR.SYNC.DEFER_BLOCKING 0x0 ;  /* 0x0000000000007b1d */ /* 0x000fec0000010000 */
[----:B------:R-:W-:Y:S05]  /*5890*/  @!P0 BRA `(.L_x_27) ;  /* 0x00000000002c8947 */ /* 0x000fea0003800000 */
.L_x_28:
[----:B------:R-:W-:-:S04]  /*58a0*/  SHF.R.U32.HI R4, RZ, 0x1, R10 ;  /* 0x00000001ff047819 */ /* 0x000fc8000001160a */
[----:B------:R-:W-:-:S13]  /*58b0*/  ISETP.GE.U32.AND P0, PT, R13, R4, PT ;  /* 0x000000040d00720c */ /* 0x000fda0003f06070 */
[----:B------:R-:W-:Y:S01]  /*58c0*/  @!P0 IMAD R0, R4, 0x4, R3 ;  /* 0x0000000404008824 */ /* 0x000fe200078e0203 */
[----:B------:R-:W-:Y:S05]  /*58d0*/  @!P0 LDS R5, [R3] ;  /* 0x0000000003058984 */ /* 0x000fea0000000800 */
[----:B------:R-:W0:Y:S02]  /*58e0*/  @!P0 LDS R0, [R0] ;  /* 0x0000000000008984 */ /* 0x000e240000000800 */
[----:B0-----:R-:W-:-:S05]  /*58f0*/  @!P0 FADD R2, R0, R5 ;  /* 0x0000000500028221 */ /* 0x001fca0000000000 */
[----:B------:R1:W-:Y:S01]  /*5900*/  @!P0 STS [R3], R2 ;  /* 0x0000000203008388 */ /* 0x0003e20000000800 */
[----:B------:R-:W-:Y:S01]  /*5910*/  BAR.SYNC.DEFER_BLOCKING 0x0 ;  /* 0x0000000000007b1d */ /* 0x000fe20000010000 */
[----:B------:R-:W-:Y:S01]  /*5920*/  ISETP.GT.U32.AND P0, PT, R10, 0x3, PT ;  /* 0x000000030a00780c */ /* 0x000fe20003f04070 */
[----:B------:R-:W-:-:S12]  /*5930*/  IMAD.MOV.U32 R10, RZ, RZ, R4 ;  /* 0x000000ffff0a7224 */ /* 0x000fd800078e0004 */
[----:B-1----:R-:W-:Y:S05]  /*5940*/  @P0 BRA `(.L_x_28) ;  /* 0xfffffffc00d40947 */ /* 0x002fea000383ffff */
.L_x_27:
[----:B------:R-:W-:Y:S05]  /*5950*/  @P1 EXIT ;  /* 0x000000000000194d */ /* 0x000fea0003800000 */
[----:B------:R-:W1:Y:S01]  /*5960*/  S2UR UR5, SR_CgaCtaId ;  /* 0x00000000000579c3 */ /* 0x000e620000008800 */
[----:B------:R-:W-:Y:S02]  /*5970*/  UMOV UR4, 0x400 ;  /* 0x0000040000047882 */ /* 0x000fe40000000000 */
[----:B-1----:R-:W-:Y:S01]  /*5980*/  ULEA UR4, UR5, UR4, 0x18 ;  /* 0x0000000405047291 */ /* 0x002fe2000f8ec0ff */
[----:B------:R-:W0:Y:S08]  /*5990*/  LDCU UR5, c[0x0][0x390] ;  /* 0x00007200ff0577ac */ /* 0x000e300008000800 */
[----:B------:R-:W1:Y:S01]  /*59a0*/  LDS R0, [UR4] ;  /* 0x00000004ff007984 */ /* 0x000e620008000800 */
[----:B0-----:R-:W-:-:S04]  /*59b0*/  I2FP.F32.S32 R3, UR5 ;  /* 0x0000000500037c45 */ /* 0x001fc80008201400 */
[----:B------:R-:W0:Y:S02]  /*59c0*/  MUFU.RCP R2, R3 ;  /* 0x0000000300027308 */ /* 0x000e240000001000 */
[----:B0-----:R-:W-:-:S04]  /*59d0*/  FFMA R5, -R3, R2, 1 ;  /* 0x3f80000003057423 */ /* 0x001fc80000000102 */
[----:B------:R-:W-:Y:S02]  /*59e0*/  FFMA R5, R2, R5, R2 ;  /* 0x0000000502057223 */ /* 0x000fe40000000002 */
[----:B-1----:R-:W0:Y:S02]  /*59f0*/  FCHK P0, R0, R3 ;  /* 0x0000000300007302 */ /* 0x002e240000000000 */
[----:B------:R-:W-:-:S04]  /*5a00*/  FFMA R2, R0, R5, RZ ;  /* 0x0000000500027223 */ /* 0x000fc800000000ff */
[----:B------:R-:W-:-:S04]  /*5a10*/  FFMA R4, -R3, R2, R0 ;  /* 0x0000000203047223 */ /* 0x000fc80000000100 */
[----:B------:R-:W-:Y:S01]  /*5a20*/  FFMA R5, R5, R4, R2 ;  /* 0x0000000405057223 */ /* 0x000fe20000000002 */
[----:B0-----:R-:W-:Y:S06]  /*5a30*/  @!P0 BRA `(.L_x_29) ;  /* 0x0000000000088947 */ /* 0x001fec0003800000 */
[----:B------:R-:W-:-:S07]  /*5a40*/  MOV R2, 0x5a60 ;  /* 0x00005a6000027802 */ /* 0x000fce0000000f00 */
[----:B------:R-:W-:Y:S05]  /*5a50*/  CALL.REL.NOINC `($__internal_0_$__cuda_sm3x_div_rn_noftz_f32_slowpath) ;  /* 0x0000000000147944 */ /* 0x000fea0003c00000 */
.L_x_29:
[----:B------:R-:W0:Y:S08]  /*5a60*/  LDC R7, c[0x0][0x394] ;  /* 0x0000e500ff077b82 */ /* 0x000e300000000800 */
[----:B------:R-:W0:Y:S02]  /*5a70*/  LDC.64 R2, c[0x0][0x388] ;  /* 0x0000e200ff027b82 */ /* 0x000e240000000a00 */
[----:B0-----:R-:W-:-:S05]  /*5a80*/  IMAD.WIDE R2, R7, 0x4, R2 ;  /* 0x0000000407027825 */ /* 0x001fca00078e0202 */
[----:B------:R-:W-:Y:S01]  /*5a90*/  STG.E desc[UR8][R2.64], R5 ;  /* 0x0000000502007986 */ /* 0x000fe2000c101908 */
[----:B------:R-:W-:Y:S05]  /*5aa0*/  EXIT ;  /* 0x000000000000794d */ /* 0x000fea0003800000 */
        .weak           $__internal_0_$__cuda_sm3x_div_rn_noftz_f32_slowpath
        .type           $__internal_0_$__cuda_sm3x_div_rn_noftz_f32_slowpath,@function
        .size           $__internal_0_$__cuda_sm3x_div_rn_noftz_f32_slowpath,(.L_x_39 - $__internal_0_$__cuda_sm3x_div_rn_noftz_f32_slowpath)
$__internal_0_$__cuda_sm3x_div_rn_noftz_f32_slowpath:
[--C-:B------:R-:W-:Y:S01]  /*5ab0*/  SHF.R.U32.HI R5, RZ, 0x17, R3.reuse ;  /* 0x00000017ff057819 */ /* 0x100fe20000011603 */
[--C-:B------:R-:W-:Y:S01]  /*5ac0*/  IMAD.MOV.U32 R6, RZ, RZ, R0.reuse ;  /* 0x000000ffff067224 */ /* 0x100fe200078e0000 */
[----:B------:R-:W-:Y:S01]  /*5ad0*/  SHF.R.U32.HI R4, RZ, 0x17, R0 ;  /* 0x00000017ff047819 */ /* 0x000fe20000011600 */
[----:B------:R-:W-:Y:S01]  /*5ae0*/  IMAD.MOV.U32 R7, RZ, RZ, R3 ;  /* 0x000000ffff077224 */ /* 0x000fe200078e0003 */
[----:B------:R-:W-:Y:S02]  /*5af0*/  LOP3.LUT R5, R5, 0xff, RZ, 0xc0, !PT ;  /* 0x000000ff05057812 */ /* 0x000fe400078ec0ff */
[----:B------:R-:W-:-:S03]  /*5b00*/  LOP3.LUT R4, R4, 0xff, RZ, 0xc0, !PT ;  /* 0x000000ff04047812 */ /* 0x000fc600078ec0ff */
[----:B------:R-:W-:Y:S02]  /*5b10*/  VIADD R10, R5, 0xffffffff ;  /* 0xffffffff050a7836 */ /* 0x000fe40000000000 */
[----:B------:R-:W-:-:S03]  /*5b20*/  VIADD R9, R4, 0xffffffff ;  /* 0xffffffff04097836 */ /* 0x000fc60000000000 */
[----:B------:R-:W-:-:S04]  /*5b30*/  ISETP.GT.U32.AND P0, PT, R10, 0xfd, PT ;  /* 0x000000fd0a00780c */ /* 0x000fc80003f04070 */
[----:B------:R-:W-:-:S13]  /*5b40*/  ISETP.GT.U32.OR P0, PT, R9, 0xfd, P0 ;  /* 0x000000fd0900780c */ /* 0x000fda0000704470 */
[----:B------:R-:W-:Y:S01]  /*5b50*/  @!P0 IMAD.MOV.U32 R8, RZ, RZ, RZ ;  /* 0x000000ffff088224 */ /* 0x000fe200078e00ff */
[----:B------:R-:W-:Y:S06]  /*5b60*/  @!P0 BRA `(.L_x_30) ;  /* 0x00000000005c8947 */ /* 0x000fec0003800000 */
[----:B------:R-:W-:Y:S02]  /*5b70*/  FSETP.GTU.FTZ.AND P0, PT, |R0|, +INF , PT ;  /* 0x7f8000000000780b */ /* 0x000fe40003f1c200 */
[----:B------:R-:W-:-:S04]  /*5b80*/  FSETP.GTU.FTZ.AND P1, PT, |R3|, +INF , PT ;  /* 0x7f8000000300780b */ /* 0x000fc80003f3c200 */
[----:B------:R-:W-:-:S13]  /*5b90*/  PLOP3.LUT P0, PT, P0, P1, PT, 0xf8, 0x8f ;  /* 0x00000000008f781c */ /* 0x000fda0000703f70 */
[----:B------:R-:W-:Y:S05]  /*5ba0*/  @P0 BRA `(.L_x_31) ;  /* 0x0000000400440947 */ /* 0x000fea0003800000 */
[----:B------:R-:W-:-:S13]  /*5bb0*/  LOP3.LUT P0, RZ, R7, 0x7fffffff, R6, 0xc8, !PT ;  /* 0x7fffffff07ff7812 */ /* 0x000fda000780c806 */
[----:B------:R-:W-:Y:S05]  /*5bc0*/  @!P0 BRA `(.L_x_32) ;  /* 0x0000000400348947 */ /* 0x000fea0003800000 */
[C---:B------:R-:W-:Y:S02]  /*5bd0*/  FSETP.NEU.FTZ.AND P2, PT, |R0|.reuse, +INF , PT ;  /* 0x7f8000000000780b */ /* 0x040fe40003f5d200 */
[----:B------:R-:W-:Y:S02]  /*5be0*/  FSETP.NEU.FTZ.AND P0, PT, |R3|, +INF , PT ;  /* 0x7f8000000300780b */ /* 0x000fe40003f1d200 */
[----:B------:R-:W-:-:S11]  /*5bf0*/  FSETP.NEU.FTZ.AND P1, PT, |R0|, +INF , PT ;  /* 0x7f8000000000780b */ /* 0x000fd60003f3d200 */
[----:B------:R-:W-:Y:S05]  /*5c00*/  @!P0 BRA !P2, `(.L_x_32) ;  /* 0x0000000400248947 */ /* 0x000fea0005000000 */
[----:B------:R-:W-:-:S04]  /*5c10*/  LOP3.LUT P2, RZ, R6, 0x7fffffff, RZ, 0xc0, !PT ;  /* 0x7fffffff06ff7812 */ /* 0x000fc8000784c0ff */
[----:B------:R-:W-:-:S13]  /*5c20*/  PLOP3.LUT P0, PT, P0, P2, PT, 0x2f, 0xf2 ;  /* 0x0000000000f2781c */ /* 0x000fda0000704577 */
[----:B------:R-:W-:Y:S05]  /*5c30*/  @P0 BRA `(.L_x_33) ;  /* 0x0000000400100947 */ /* 0x000fea0003800000 */
[----:B------:R-:W-:-:S04]  /*5c40*/  LOP3.LUT P0, RZ, R7, 0x7fffffff, RZ, 0xc0, !PT ;  /* 0x7fffffff07ff7812 */ /* 0x000fc8000780c0ff */
[----:B------:R-:W-:-:S13]  /*5c50*/  PLOP3.LUT P0, PT, P1, P0, PT, 0x2f, 0xf2 ;  /* 0x0000000000f2781c */ /* 0x000fda0000f00577 */
[----:B------:R-:W-:Y:S05]  /*5c60*/  @P0 BRA `(.L_x_34) ;  /* 0x0000000000f80947 */ /* 0x000fea0003800000 */
[----:B------:R-:W-:Y:S02]  /*5c70*/  ISETP.GE.AND P0, PT, R9, RZ, PT ;  /* 0x000000ff0900720c */ /* 0x000fe40003f06270 */
[----:B------:R-:W-:-:S11]  /*5c80*/  ISETP.GE.AND P1, PT, R10, RZ, PT ;  /* 0x000000ff0a00720c */ /* 0x000fd60003f26270 */
[----:B------:R-:W-:Y:S02]  /*5c90*/  @P0 IMAD.MOV.U32 R8, RZ, RZ, RZ ;  /* 0x000000ffff080224 */ /* 0x000fe400078e00ff */
[----:B------:R-:W-:Y:S01]  /*5ca0*/  @!P0 FFMA R6, R0, 1.84467440737095516160e+19, RZ ;  /* 0x5f80000000068823 */ /* 0x000fe200000000ff */
[----:B------:R-:W-:Y:S02]  /*5cb0*/  @!P0 IMAD.MOV.U32 R8, RZ, RZ, -0x40 ;  /* 0xffffffc0ff088424 */ /* 0x000fe400078e00ff */
[----:B------:R-:W-:Y:S02]  /*5cc0*/  @!P1 FFMA R7, R3, 1.84467440737095516160e+19, RZ ;  /* 0x5f80000003079823 */ /* 0x000fe400000000ff */
[----:B------:R-:W-:-:S07]  /*5cd0*/  @!P1 VIADD R8, R8, 0x40 ;  /* 0x0000004008089836 */ /* 0x000fce0000000000 */
.L_x_30:
[----:B------:R-:W-:Y:S01]  /*5ce0*/  LEA R0, R5, 0xc0800000, 0x17 ;  /* 0xc080000005007811 */ /* 0x000fe200078eb8ff */
[----:B------:R-:W-:-:S04]  /*5cf0*/  VIADD R4, R4, 0xffffff81 ;  /* 0xffffff8104047836 */ /* 0x000fc80000000000 */
[----:B------:R-:W-:Y:S01]  /*5d00*/  IMAD.IADD R7, R7, 0x1, -R0 ;  /* 0x0000000107077824 */ /* 0x000fe200078e0a00 */
[C---:B------:R-:W-:Y:S01]  /*5d10*/  IADD3 R5, PT, PT, R4.reuse, 0x7f, -R5 ;  /* 0x0000007f04057810 */ /* 0x040fe20007ffe805 */
[----:B------:R-:W-:Y:S02]  /*5d20*/  IMAD R0, R4, -0x800000, R6 ;  /* 0xff80000004007824 */ /* 0x000fe400078e0206 */
[----:B------:R-:W0:Y:S01]  /*5d30*/  MUFU.RCP R3, R7 ;  /* 0x0000000700037308 */ /* 0x000e220000001000 */
[----:B------:R-:W-:Y:S01]  /*5d40*/  FADD.FTZ R9, -R7, -RZ ;  /* 0x800000ff07097221 */ /* 0x000fe20000010100 */
[----:B------:R-:W-:-:S03]  /*5d50*/  IMAD.IADD R5, R5, 0x1, R8 ;  /* 0x0000000105057824 */ /* 0x000fc600078e0208 */
[----:B0-----:R-:W-:-:S04]  /*5d60*/  FFMA R10, R3, R9, 1 ;  /* 0x3f800000030a7423 */ /* 0x001fc80000000009 */
[----:B------:R-:W-:-:S04]  /*5d70*/  FFMA R10, R3, R10, R3 ;  /* 0x0000000a030a7223 */ /* 0x000fc80000000003 */
[----:B------:R-:W-:-:S04]  /*5d80*/  FFMA R3, R0, R10, RZ ;  /* 0x0000000a00037223 */ /* 0x000fc800000000ff */
[----:B------:R-:W-:-:S04]  /*5d90*/  FFMA R6, R9, R3, R0 ;  /* 0x0000000309067223 */ /* 0x000fc80000000000 */
[----:B------:R-:W-:-:S04]  /*5da0*/  FFMA R11, R10, R6, R3 ;  /* 0x000000060a0b7223 */ /* 0x000fc80000000003 */
[----:B------:R-:W-:-:S04]  /*5db0*/  FFMA R6, R9, R11, R0 ;  /* 0x0000000b09067223 */ /* 0x000fc80000000000 */
[----:B------:R-:W-:-:S05]  /*5dc0*/  FFMA R3, R10, R6, R11 ;  /* 0x000000060a037223 */ /* 0x000fca000000000b */
[----:B------:R-:W-:-:S04]  /*5dd0*/  SHF.R.U32.HI R0, RZ, 0x17, R3 ;  /* 0x00000017ff007819 */ /* 0x000fc80000011603 */
[----:B------:R-:W-:-:S05]  /*5de0*/  LOP3.LUT R0, R0, 0xff, RZ, 0xc0, !PT ;  /* 0x000000ff00007812 */ /* 0x000fca00078ec0ff */
[----:B------:R-:W-:-:S04]  /*5df0*/  IMAD.IADD R8, R0, 0x1, R5 ;  /* 0x0000000100087824 */ /* 0x000fc800078e0205 */
[----:B------:R-:W-:-:S05]  /*5e00*/  VIADD R0, R8, 0xffffffff ;  /* 0xffffffff08007836 */ /* 0x000fca0000000000 */
[----:B------:R-:W-:-:S13]  /*5e10*/  ISETP.GE.U32.AND P0, PT, R0, 0xfe, PT ;  /* 0x000000fe0000780c */ /* 0x000fda0003f06070 */
[----:B------:R-:W-:Y:S05]  /*5e20*/  @!P0 BRA `(.L_x_35) ;  /* 0x0000000000808947 */ /* 0x000fea0003800000 */
[----:B------:R-:W-:-:S13]  /*5e30*/  ISETP.GT.AND P0, PT, R8, 0xfe, PT ;  /* 0x000000fe0800780c */ /* 0x000fda0003f04270 */
[----:B------:R-:W-:Y:S05]  /*5e40*/  @P0 BRA `(.L_x_36) ;  /* 0x00000000006c0947 */ /* 0x000fea0003800000 */
[----:B------:R-:W-:-:S13]  /*5e50*/  ISETP.GE.AND P0, PT, R8, 0x1, PT ;  /* 0x000000010800780c */ /* 0x000fda0003f06270 */
[----:B------:R-:W-:Y:S05]  /*5e60*/  @P0 BRA `(.L_x_37) ;  /* 0x0000000000980947 */ /* 0x000fea0003800000 */
[----:B------:R-:W-:Y:S02]  /*5e70*/  ISETP.GE.AND P0, PT, R8, -0x18, PT ;  /* 0xffffffe80800780c */ /* 0x000fe40003f06270 */
[----:B------:R-:W-:-:S11]  /*5e80*/  LOP3.LUT R3, R3, 0x80000000, RZ, 0xc0, !PT ;  /* 0x8000000003037812 */ /* 0x000fd600078ec0ff */
[----:B------:R-:W-:Y:S05]  /*5e90*/  @!P0 BRA `(.L_x_37) ;  /* 0x00000000008c8947 */ /* 0x000fea0003800000 */
[-CC-:B------:R-:W-:Y:S01]  /*5ea0*/  FFMA.RZ R0, R10, R6.reuse, R11.reuse ;  /* 0x000000060a007223 */ /* 0x180fe2000000c00b */
[----:B------:R-:W-:Y:S02]  /*5eb0*/  VIADD R7, R8, 0x20 ;  /* 0x0000002008077836 */ /* 0x000fe40000000000 */
[-CC-:B------:R-:W-:Y:S01]  /*5ec0*/  FFMA.RM R5, R10, R6.reuse, R11.reuse ;  /* 0x000000060a057223 */ /* 0x180fe2000000400b */
[----:B------:R-:W-:Y:S02]  /*5ed0*/  ISETP.NE.AND P2, PT, R8, RZ, PT ;  /* 0x000000ff0800720c */ /* 0x000fe40003f45270 */
[----:B------:R-:W-:Y:S01]  /*5ee0*/  LOP3.LUT R4, R0, 0x7fffff, RZ, 0xc0, !PT ;  /* 0x007fffff00047812 */ /* 0x000fe200078ec0ff */
[----:B------:R-:W-:Y:S01]  /*5ef0*/  FFMA.RP R0, R10, R6, R11 ;  /* 0x000000060a007223 */ /* 0x000fe2000000800b */
[----:B------:R-:W-:Y:S01]  /*5f00*/  IMAD.MOV R6, RZ, RZ, -R8 ;  /* 0x000000ffff067224 */ /* 0x000fe200078e0a08 */
[----:B------:R-:W-:Y:S02]  /*5f10*/  ISETP.NE.AND P1, PT, R8, RZ, PT ;  /* 0x000000ff0800720c */ /* 0x000fe40003f25270 */
[----:B------:R-:W-:-:S02]  /*5f20*/  LOP3.LUT R4, R4, 0x800000, RZ, 0xfc, !PT ;  /* 0x0080000004047812 */ /* 0x000fc400078efcff */
[----:B------:R-:W-:Y:S02]  /*5f30*/  FSETP.NEU.FTZ.AND P0, PT, R0, R5, PT ;  /* 0x000000050000720b */ /* 0x000fe40003f1d000 */
[----:B------:R-:W-:Y:S02]  /*5f40*/  SHF.L.U32 R7, R4, R7, RZ ;  /* 0x0000000704077219 */ /* 0x000fe400000006ff */
[----:B------:R-:W-:Y:S02]  /*5f50*/  SEL R5, R6, RZ, P2 ;  /* 0x000000ff06057207 */ /* 0x000fe40001000000 */
[----:B------:R-:W-:Y:S02]  /*5f60*/  ISETP.NE.AND P1, PT, R7, RZ, P1 ;  /* 0x000000ff0700720c */ /* 0x000fe40000f25270 */
[----:B------:R-:W-:Y:S02]  /*5f70*/  SHF.R.U32.HI R5, RZ, R5, R4 ;  /* 0x00000005ff057219 */ /* 0x000fe40000011604 */
[----:B------:R-:W-:-:S02]  /*5f80*/  PLOP3.LUT P0, PT, P0, P1, PT, 0xf8, 0x8f ;  /* 0x00000000008f781c */ /* 0x000fc40000703f70 */
[----:B------:R-:W-:Y:S02]  /*5f90*/  SHF.R.U32.HI R7, RZ, 0x1, R5 ;  /* 0x00000001ff077819 */ /* 0x000fe40000011605 */
[----:B------:R-:W-:-:S04]  /*5fa0*/  SEL R0, RZ, 0x1, !P0 ;  /* 0x00000001ff007807 */ /* 0x000fc80004000000 */
[----:B------:R-:W-:-:S04]  /*5fb0*/  LOP3.LUT R0, R0, 0x1, R7, 0xf8, !PT ;  /* 0x0000000100007812 */ /* 0x000fc800078ef807 */
[----:B------:R-:W-:-:S05]  /*5fc0*/  LOP3.LUT R0, R0, R5, RZ, 0xc0, !PT ;  /* 0x0000000500007212 */ /* 0x000fca00078ec0ff */
[----:B------:R-:W-:-:S05]  /*5fd0*/  IMAD.IADD R0, R7, 0x1, R0 ;  /* 0x0000000107007824 */ /* 0x000fca00078e0200 */
[----:B------:R-:W-:Y:S01]  /*5fe0*/  LOP3.LUT R3, R0, R3, RZ, 0xfc, !PT ;  /* 0x0000000300037212 */ /* 0x000fe200078efcff */
[----:B------:R-:W-:Y:S06]  /*5ff0*/  BRA `(.L_x_37) ;  /* 0x0000000000347947 */ /* 0x000fec0003800000 */
.L_x_36:
[----:B------:R-:W-:-:S04]  /*6000*/  LOP3.LUT R3, R3, 0x80000000, RZ, 0xc0, !PT ;  /* 0x8000000003037812 */ /* 0x000fc800078ec0ff */
[----:B------:R-:W-:Y:S01]  /*6010*/  LOP3.LUT R3, R3, 0x7f800000, RZ, 0xfc, !PT ;  /* 0x7f80000003037812 */ /* 0x000fe200078efcff */
[----:B------:R-:W-:Y:S06]  /*6020*/  BRA `(.L_x_37) ;  /* 0x0000000000287947 */ /* 0x000fec0003800000 */
.L_x_35:
[----:B------:R-:W-:Y:S01]  /*6030*/  IMAD R3, R5, 0x800000, R3 ;  /* 0x0080000005037824 */ /* 0x000fe200078e0203 */
[----:B------:R-:W-:Y:S06]  /*6040*/  BRA `(.L_x_37) ;  /* 0x0000000000207947 */ /* 0x000fec0003800000 */
.L_x_34:
[----:B------:R-:W-:-:S04]  /*6050*/  LOP3.LUT R3, R7, 0x80000000, R6, 0x48, !PT ;  /* 0x8000000007037812 */ /* 0x000fc800078e4806 */
[----:B------:R-:W-:Y:S01]  /*6060*/  LOP3.LUT R3, R3, 0x7f800000, RZ, 0xfc, !PT ;  /* 0x7f80000003037812 */ /* 0x000fe200078efcff */
[----:B------:R-:W-:Y:S06]  /*6070*/  BRA `(.L_x_37) ;  /* 0x0000000000147947 */ /* 0x000fec0003800000 */
.L_x_33:
[----:B------:R-:W-:Y:S01]  /*6080*/  LOP3.LUT R3, R7, 0x80000000, R6, 0x48, !PT ;  /* 0x8000000007037812 */ /* 0x000fe200078e4806 */
[----:B------:R-:W-:Y:S06]  /*6090*/  BRA `(.L_x_37) ;  /* 0x00000000000c7947 */ /* 0x000fec0003800000 */
.L_x_32:
[----:B------:R-:W0:Y:S01]  /*60a0*/  MUFU.RSQ R3, -QNAN ;  /* 0xffc0000000037908 */ /* 0x000e220000001400 */
[----:B------:R-:W-:Y:S05]  /*60b0*/  BRA `(.L_x_37) ;  /* 0x0000000000047947 */ /* 0x000fea0003800000 */
.L_x_31:
[----:B------:R-:W-:-:S07]  /*60c0*/  FADD.FTZ R3, R0, R3 ;  /* 0x0000000300037221 */ /* 0x000fce0000010000 */
.L_x_37:
[----:B0-----:R-:W-:Y:S02]  /*60d0*/  IMAD.MOV.U32 R5, RZ, RZ, R3 ;  /* 0x000000ffff057224 */ /* 0x001fe400078e0003 */
[----:B------:R-:W-:-:S04]  /*60e0*/  IMAD.MOV.U32 R3, RZ, RZ, 0x0 ;  /* 0x00000000ff037424 */ /* 0x000fc800078e00ff */
[----:B------:R-:W-:Y:S05]  /*60f0*/  RET.REL.NODEC R2 `(_Z21bootstrap_mean_kernelPKfPfiiy) ;  /* 0xffffff9c02c07950 */ /* 0x000fea0003c3ffff */
.L_x_38:
[----:B------:R-:W-:-:S00]  /*6100*/  BRA `(.L_x_38) ;  /* 0xfffffffc00fc7947 */ /* 0x000fc0000383ffff */
[----:B------:R-:W-:-:S00]  /*6110*/  NOP ;  /* 0x0000000000007918 */ /* 0x000fc00000000000 */
        /* <DEDUP_REMOVED lines=14> */
.L_x_39:


//--------------------- .nv.global.init           --------------------------
	.section	.nv.global.init,"aw",@progbits
	.align	4
.nv.global.init:
	.type		mrg32k3aM1SubSeq,@object
	.size		mrg32k3aM1SubSeq,(mrg32k3aM2SubSeq - mrg32k3aM1SubSeq)
mrg32k3aM1SubSeq:
        /*0000*/ 	.byte	0x0b, 0xcc, 0xee, 0x04, 0x73, 0x29, 0x8b, 0x6f, 0xf6, 0x53, 0x03, 0xf6, 0x23, 0xf6, 0xea, 0xda
        /* <DEDUP_REMOVED lines=125> */
	.type		mrg32k3aM2SubSeq,@object
	.size		mrg32k3aM2SubSeq,(mrg32k3aM1 - mrg32k3aM2SubSeq)
mrg32k3aM2SubSeq:
        /* <DEDUP_REMOVED lines=126> */
	.type		mrg32k3aM1,@object
	.size		mrg32k3aM1,(mrg32k3aM1Seq - mrg32k3aM1)
mrg32k3aM1:
        /* <DEDUP_REMOVED lines=144> */
	.type		mrg32k3aM1Seq,@object
	.size		mrg32k3aM1Seq,(mrg32k3aM2 - mrg32k3aM1Seq)
mrg32k3aM1Seq:
        /* <DEDUP_REMOVED lines=144> */
	.type		mrg32k3aM2,@object
	.size		mrg32k3aM2,(mrg32k3aM2Seq - mrg32k3aM2)
mrg32k3aM2:
        /* <DEDUP_REMOVED lines=144> */
	.type		mrg32k3aM2Seq,@object
	.size		mrg32k3aM2Seq,(precalc_xorwow_matrix - mrg32k3aM2Seq)
mrg32k3aM2Seq:
        /* <DEDUP_REMOVED lines=144> */
	.type		precalc_xorwow_matrix,@object
	.size		precalc_xorwow_matrix,(precalc_xorwow_offset_matrix - precalc_xorwow_matrix)
precalc_xorwow_matrix:
        /* <DEDUP_REMOVED lines=6400> */
	.type		precalc_xorwow_offset_matrix,@object
	.size		precalc_xorwow_offset_matrix,(.L_1 - precalc_xorwow_offset_matrix)
precalc_xorwow_offset_matrix:
        /* <DEDUP_REMOVED lines=6400> */
.L_1:


//--------------------- .nv.shared._Z21bootstrap_mean_kernelPKfPfiiy --------------------------
	.section	.nv.shared._Z21bootstrap_mean_kernelPKfPfiiy,"aw",@nobits
	.sectionflags	@""
	.align	16
	.zero		1024


//--------------------- .nv.shared.reserved.0     --------------------------
	.section	.nv.shared.reserved.0,"aw",@nobits
	.weak		__nv_reservedSMEM_offset_0_alias
	.size		__nv_reservedSMEM_offset_0_alias, 0, 64
	.other		__nv_reservedSMEM_offset_0_alias,@"STO_CUDA_RESERVED_SHARED STV_DEFAULT"
__nv_reservedSMEM_offset_0_alias:
	.zero		0
	.zero		64


//--------------------- .nv.constant0._Z21bootstrap_mean_kernelPKfPfiiy --------------------------
	.section	.nv.constant0._Z21bootstrap_mean_kernelPKfPfiiy,"a",@progbits
	.sectionflags	@""
	.align	4
.nv.constant0._Z21bootstrap_mean_kernelPKfPfiiy:
	.zero		928


//--------------------- SYMBOLS --------------------------

	.type		.nv.reservedSmem.offset0,@object
	.size		.nv.reservedSmem.offset0,0x4
	.type		.nv.reservedSmem.cap,@object
	.size		.nv.reservedSmem.cap,0x4
